//
// Generated by NVIDIA NVVM Compiler
//
// Compiler Build ID: CL-36424714
// Cuda compilation tools, release 13.0, V13.0.88
// Based on NVVM 20.0.0
//

.version 9.0
.target sm_100
.address_size 64

	// .globl	_Z5SgemmILi128ELi8ELi128ELi8ELi8ELb1EEvPfS0_S0_iii
// _ZZ5SgemmILi128ELi8ELi128ELi8ELi8ELb1EEvPfS0_S0_iiiE2As has been demoted
// _ZZ5SgemmILi128ELi8ELi128ELi8ELi8ELb1EEvPfS0_S0_iiiE2Bs has been demoted

.visible .entry _Z5SgemmILi128ELi8ELi128ELi8ELi8ELb1EEvPfS0_S0_iii(
	.param .u64 .ptr .align 1 _Z5SgemmILi128ELi8ELi128ELi8ELi8ELb1EEvPfS0_S0_iii_param_0,
	.param .u64 .ptr .align 1 _Z5SgemmILi128ELi8ELi128ELi8ELi8ELb1EEvPfS0_S0_iii_param_1,
	.param .u64 .ptr .align 1 _Z5SgemmILi128ELi8ELi128ELi8ELi8ELb1EEvPfS0_S0_iii_param_2,
	.param .u32 _Z5SgemmILi128ELi8ELi128ELi8ELi8ELb1EEvPfS0_S0_iii_param_3,
	.param .u32 _Z5SgemmILi128ELi8ELi128ELi8ELi8ELb1EEvPfS0_S0_iii_param_4,
	.param .u32 _Z5SgemmILi128ELi8ELi128ELi8ELi8ELb1EEvPfS0_S0_iii_param_5
)
{
	.reg .pred 	%p<4>;
	.reg .b16 	%rs<9>;
	.reg .b32 	%r<110>;
	.reg .b32 	%f<867>;
	.reg .b64 	%rd<37>;
	// demoted variable
	.shared .align 4 .b8 _ZZ5SgemmILi128ELi8ELi128ELi8ELi8ELb1EEvPfS0_S0_iiiE2As[8192];
	// demoted variable
	.shared .align 4 .b8 _ZZ5SgemmILi128ELi8ELi128ELi8ELi8ELb1EEvPfS0_S0_iiiE2Bs[8192];
	ld.param.u64 	%rd6, [_Z5SgemmILi128ELi8ELi128ELi8ELi8ELb1EEvPfS0_S0_iii_param_0];
	ld.param.u64 	%rd4, [_Z5SgemmILi128ELi8ELi128ELi8ELi8ELb1EEvPfS0_S0_iii_param_1];
	ld.param.u32 	%r11, [_Z5SgemmILi128ELi8ELi128ELi8ELi8ELb1EEvPfS0_S0_iii_param_4];
	ld.param.u32 	%r12, [_Z5SgemmILi128ELi8ELi128ELi8ELi8ELb1EEvPfS0_S0_iii_param_5];
	cvta.to.global.u64 	%rd7, %rd6;
	cvta.to.global.u64 	%rd8, %rd4;
	mov.u32 	%r15, %ctaid.y;
	mov.u32 	%r16, %ctaid.x;
	mov.u32 	%r17, %tid.y;
	mov.u32 	%r18, %tid.x;
	shl.b32 	%r19, %r17, 4;
	add.s32 	%r20, %r19, %r18;
	cvt.u16.u32 	%rs1, %r18;
	cvt.u16.u32 	%rs2, %r19;
	add.s16 	%rs3, %rs2, %rs1;
	shr.u16 	%rs4, %rs3, 1;
	cvt.u32.u16 	%r21, %rs4;
	shl.b32 	%r22, %r18, 2;
	and.b32  	%r23, %r22, 4;
	shr.u32 	%r24, %r20, 5;
	shl.b32 	%r25, %r20, 2;
	and.b32  	%r26, %r25, 124;
	mul.lo.s32 	%r27, %r15, %r12;
	shl.b32 	%r28, %r27, 7;
	cvt.s64.s32 	%rd9, %r28;
	shl.b32 	%r29, %r16, 7;
	mul.wide.u32 	%rd10, %r29, 4;
	add.s64 	%rd11, %rd8, %rd10;
	mad.lo.s32 	%r30, %r12, %r21, %r23;
	cvt.s64.s32 	%rd12, %r30;
	add.s64 	%rd13, %rd9, %rd12;
	shl.b64 	%rd14, %rd13, 2;
	add.s64 	%rd15, %rd14, %rd7;
	ld.global.nc.v4.f32 	{%f862, %f861, %f860, %f859}, [%rd15];
	shl.b32 	%r31, %r18, 11;
	and.b32  	%r32, %r31, 2048;
	mov.u32 	%r33, _ZZ5SgemmILi128ELi8ELi128ELi8ELi8ELb1EEvPfS0_S0_iiiE2As;
	add.s32 	%r34, %r33, %r32;
	mul.wide.u16 	%r35, %rs4, 4;
	add.s32 	%r36, %r34, %r35;
	st.shared.f32 	[%r36], %f862;
	st.shared.f32 	[%r36+512], %f861;
	st.shared.f32 	[%r36+1024], %f860;
	st.shared.f32 	[%r36+1536], %f859;
	shl.b32 	%r37, %r24, 9;
	mov.u32 	%r38, _ZZ5SgemmILi128ELi8ELi128ELi8ELi8ELb1EEvPfS0_S0_iiiE2Bs;
	add.s32 	%r39, %r38, %r37;
	shl.b32 	%r40, %r20, 4;
	and.b32  	%r41, %r40, 496;
	add.s32 	%r42, %r39, %r41;
	mad.lo.s32 	%r43, %r11, %r24, %r26;
	mul.wide.s32 	%rd16, %r43, 4;
	add.s64 	%rd17, %rd11, %rd16;
	ld.global.nc.v4.f32 	{%f287, %f288, %f289, %f290}, [%rd17];
	st.shared.v4.f32 	[%r42], {%f287, %f288, %f289, %f290};
	bar.sync 	0;
	shl.b32 	%r44, %r17, 5;
	add.s32 	%r45, %r33, %r44;
	ld.shared.v4.f32 	{%f778, %f777, %f776, %f775}, [%r45];
	ld.shared.v4.f32 	{%f774, %f773, %f772, %f771}, [%r45+16];
	shl.b32 	%r46, %r18, 5;
	add.s32 	%r47, %r38, %r46;
	ld.shared.v4.f32 	{%f786, %f785, %f784, %f783}, [%r47];
	ld.shared.v4.f32 	{%f782, %f781, %f780, %f779}, [%r47+16];
	add.s64 	%rd36, %rd15, 32;
	add.s32 	%r48, %r24, 8;
	mad.lo.s32 	%r106, %r11, %r48, %r26;
	mov.b32 	%r108, 0;
	mov.b32 	%r107, 1;
	mov.f32 	%f787, 0f00000000;
	mov.f32 	%f788, %f787;
	mov.f32 	%f789, %f787;
	mov.f32 	%f790, %f787;
	mov.f32 	%f791, %f787;
	mov.f32 	%f792, %f787;
	mov.f32 	%f793, %f787;
	mov.f32 	%f794, %f787;
	mov.f32 	%f795, %f787;
	mov.f32 	%f796, %f787;
	mov.f32 	%f797, %f787;
	mov.f32 	%f798, %f787;
	mov.f32 	%f799, %f787;
	mov.f32 	%f800, %f787;
	mov.f32 	%f801, %f787;
	mov.f32 	%f802, %f787;
	mov.f32 	%f803, %f787;
	mov.f32 	%f804, %f787;
	mov.f32 	%f805, %f787;
	mov.f32 	%f806, %f787;
	mov.f32 	%f807, %f787;
	mov.f32 	%f808, %f787;
	mov.f32 	%f809, %f787;
	mov.f32 	%f810, %f787;
	mov.f32 	%f811, %f787;
	mov.f32 	%f812, %f787;
	mov.f32 	%f813, %f787;
	mov.f32 	%f814, %f787;
	mov.f32 	%f815, %f787;
	mov.f32 	%f816, %f787;
	mov.f32 	%f817, %f787;
	mov.f32 	%f818, %f787;
	mov.f32 	%f819, %f787;
	mov.f32 	%f820, %f787;
	mov.f32 	%f821, %f787;
	mov.f32 	%f822, %f787;
	mov.f32 	%f823, %f787;
	mov.f32 	%f824, %f787;
	mov.f32 	%f825, %f787;
	mov.f32 	%f826, %f787;
	mov.f32 	%f827, %f787;
	mov.f32 	%f828, %f787;
	mov.f32 	%f829, %f787;
	mov.f32 	%f830, %f787;
	mov.f32 	%f831, %f787;
	mov.f32 	%f832, %f787;
	mov.f32 	%f833, %f787;
	mov.f32 	%f834, %f787;
	mov.f32 	%f835, %f787;
	mov.f32 	%f836, %f787;
	mov.f32 	%f837, %f787;
	mov.f32 	%f838, %f787;
	mov.f32 	%f839, %f787;
	mov.f32 	%f840, %f787;
	mov.f32 	%f841, %f787;
	mov.f32 	%f842, %f787;
	mov.f32 	%f843, %f787;
	mov.f32 	%f844, %f787;
	mov.f32 	%f845, %f787;
	mov.f32 	%f846, %f787;
	mov.f32 	%f847, %f787;
	mov.f32 	%f848, %f787;
	mov.f32 	%f849, %f787;
	mov.f32 	%f850, %f787;
$L__BB0_1:
	ld.param.u32 	%r103, [_Z5SgemmILi128ELi8ELi128ELi8ELi8ELb1EEvPfS0_S0_iii_param_5];
	add.s32 	%r108, %r108, 8;
	setp.ge.s32 	%p1, %r108, %r103;
	@%p1 bra 	$L__BB0_3;
	ld.param.u64 	%rd34, [_Z5SgemmILi128ELi8ELi128ELi8ELi8ELb1EEvPfS0_S0_iii_param_1];
	ld.global.nc.v4.f32 	{%f862, %f861, %f860, %f859}, [%rd36];
	cvta.to.global.u64 	%rd18, %rd34;
	mov.u32 	%r49, %ctaid.x;
	shl.b32 	%r50, %r49, 7;
	mul.wide.u32 	%rd19, %r50, 4;
	add.s64 	%rd20, %rd18, %rd19;
	mul.wide.s32 	%rd21, %r106, 4;
	add.s64 	%rd22, %rd20, %rd21;
	ld.global.nc.v4.f32 	{%f866, %f865, %f864, %f863}, [%rd22];
$L__BB0_3:
	ld.param.u32 	%r104, [_Z5SgemmILi128ELi8ELi128ELi8ELi8ELb1EEvPfS0_S0_iii_param_5];
	setp.ge.s32 	%p2, %r108, %r104;
	shl.b32 	%r51, %r107, 12;
	xor.b32  	%r52, %r51, 4096;
	mov.u32 	%r53, _ZZ5SgemmILi128ELi8ELi128ELi8ELi8ELb1EEvPfS0_S0_iiiE2As;
	add.s32 	%r54, %r53, %r52;
	mov.u32 	%r55, _ZZ5SgemmILi128ELi8ELi128ELi8ELi8ELb1EEvPfS0_S0_iiiE2Bs;
	add.s32 	%r56, %r55, %r52;
	mov.u32 	%r57, %tid.y;
	shl.b32 	%r58, %r57, 5;
	add.s32 	%r59, %r54, %r58;
	ld.shared.v4.f32 	{%f291, %f292, %f293, %f294}, [%r59+512];
	ld.shared.v4.f32 	{%f295, %f296, %f297, %f298}, [%r59+528];
	mov.u32 	%r60, %tid.x;
	shl.b32 	%r61, %r60, 5;
	add.s32 	%r62, %r56, %r61;
	ld.shared.v4.f32 	{%f299, %f300, %f301, %f302}, [%r62+512];
	ld.shared.v4.f32 	{%f303, %f304, %f305, %f306}, [%r62+528];
	fma.rn.f32 	%f307, %f778, %f786, %f850;
	fma.rn.f32 	%f308, %f778, %f785, %f849;
	fma.rn.f32 	%f309, %f778, %f784, %f848;
	fma.rn.f32 	%f310, %f778, %f783, %f847;
	fma.rn.f32 	%f311, %f778, %f782, %f846;
	fma.rn.f32 	%f312, %f778, %f781, %f845;
	fma.rn.f32 	%f313, %f778, %f780, %f844;
	fma.rn.f32 	%f314, %f778, %f779, %f843;
	fma.rn.f32 	%f315, %f777, %f786, %f842;
	fma.rn.f32 	%f316, %f777, %f785, %f841;
	fma.rn.f32 	%f317, %f777, %f784, %f840;
	fma.rn.f32 	%f318, %f777, %f783, %f839;
	fma.rn.f32 	%f319, %f777, %f782, %f838;
	fma.rn.f32 	%f320, %f777, %f781, %f837;
	fma.rn.f32 	%f321, %f777, %f780, %f836;
	fma.rn.f32 	%f322, %f777, %f779, %f835;
	fma.rn.f32 	%f323, %f776, %f786, %f834;
	fma.rn.f32 	%f324, %f776, %f785, %f833;
	fma.rn.f32 	%f325, %f776, %f784, %f832;
	fma.rn.f32 	%f326, %f776, %f783, %f831;
	fma.rn.f32 	%f327, %f776, %f782, %f830;
	fma.rn.f32 	%f328, %f776, %f781, %f829;
	fma.rn.f32 	%f329, %f776, %f780, %f828;
	fma.rn.f32 	%f330, %f776, %f779, %f827;
	fma.rn.f32 	%f331, %f775, %f786, %f826;
	fma.rn.f32 	%f332, %f775, %f785, %f825;
	fma.rn.f32 	%f333, %f775, %f784, %f824;
	fma.rn.f32 	%f334, %f775, %f783, %f823;
	fma.rn.f32 	%f335, %f775, %f782, %f822;
	fma.rn.f32 	%f336, %f775, %f781, %f821;
	fma.rn.f32 	%f337, %f775, %f780, %f820;
	fma.rn.f32 	%f338, %f775, %f779, %f819;
	fma.rn.f32 	%f339, %f774, %f786, %f818;
	fma.rn.f32 	%f340, %f774, %f785, %f817;
	fma.rn.f32 	%f341, %f774, %f784, %f816;
	fma.rn.f32 	%f342, %f774, %f783, %f815;
	fma.rn.f32 	%f343, %f774, %f782, %f814;
	fma.rn.f32 	%f344, %f774, %f781, %f813;
	fma.rn.f32 	%f345, %f774, %f780, %f812;
	fma.rn.f32 	%f346, %f774, %f779, %f811;
	fma.rn.f32 	%f347, %f773, %f786, %f810;
	fma.rn.f32 	%f348, %f773, %f785, %f809;
	fma.rn.f32 	%f349, %f773, %f784, %f808;
	fma.rn.f32 	%f350, %f773, %f783, %f807;
	fma.rn.f32 	%f351, %f773, %f782, %f806;
	fma.rn.f32 	%f352, %f773, %f781, %f805;
	fma.rn.f32 	%f353, %f773, %f780, %f804;
	fma.rn.f32 	%f354, %f773, %f779, %f803;
	fma.rn.f32 	%f355, %f772, %f786, %f802;
	fma.rn.f32 	%f356, %f772, %f785, %f801;
	fma.rn.f32 	%f357, %f772, %f784, %f800;
	fma.rn.f32 	%f358, %f772, %f783, %f799;
	fma.rn.f32 	%f359, %f772, %f782, %f798;
	fma.rn.f32 	%f360, %f772, %f781, %f797;
	fma.rn.f32 	%f361, %f772, %f780, %f796;
	fma.rn.f32 	%f362, %f772, %f779, %f795;
	fma.rn.f32 	%f363, %f771, %f786, %f794;
	fma.rn.f32 	%f364, %f771, %f785, %f793;
	fma.rn.f32 	%f365, %f771, %f784, %f792;
	fma.rn.f32 	%f366, %f771, %f783, %f791;
	fma.rn.f32 	%f367, %f771, %f782, %f790;
	fma.rn.f32 	%f368, %f771, %f781, %f789;
	fma.rn.f32 	%f369, %f771, %f780, %f788;
	fma.rn.f32 	%f370, %f771, %f779, %f787;
	ld.shared.v4.f32 	{%f371, %f372, %f373, %f374}, [%r59+1024];
	ld.shared.v4.f32 	{%f375, %f376, %f377, %f378}, [%r59+1040];
	ld.shared.v4.f32 	{%f379, %f380, %f381, %f382}, [%r62+1024];
	ld.shared.v4.f32 	{%f383, %f384, %f385, %f386}, [%r62+1040];
	fma.rn.f32 	%f387, %f291, %f299, %f307;
	fma.rn.f32 	%f388, %f291, %f300, %f308;
	fma.rn.f32 	%f389, %f291, %f301, %f309;
	fma.rn.f32 	%f390, %f291, %f302, %f310;
	fma.rn.f32 	%f391, %f291, %f303, %f311;
	fma.rn.f32 	%f392, %f291, %f304, %f312;
	fma.rn.f32 	%f393, %f291, %f305, %f313;
	fma.rn.f32 	%f394, %f291, %f306, %f314;
	fma.rn.f32 	%f395, %f292, %f299, %f315;
	fma.rn.f32 	%f396, %f292, %f300, %f316;
	fma.rn.f32 	%f397, %f292, %f301, %f317;
	fma.rn.f32 	%f398, %f292, %f302, %f318;
	fma.rn.f32 	%f399, %f292, %f303, %f319;
	fma.rn.f32 	%f400, %f292, %f304, %f320;
	fma.rn.f32 	%f401, %f292, %f305, %f321;
	fma.rn.f32 	%f402, %f292, %f306, %f322;
	fma.rn.f32 	%f403, %f293, %f299, %f323;
	fma.rn.f32 	%f404, %f293, %f300, %f324;
	fma.rn.f32 	%f405, %f293, %f301, %f325;
	fma.rn.f32 	%f406, %f293, %f302, %f326;
	fma.rn.f32 	%f407, %f293, %f303, %f327;
	fma.rn.f32 	%f408, %f293, %f304, %f328;
	fma.rn.f32 	%f409, %f293, %f305, %f329;
	fma.rn.f32 	%f410, %f293, %f306, %f330;
	fma.rn.f32 	%f411, %f294, %f299, %f331;
	fma.rn.f32 	%f412, %f294, %f300, %f332;
	fma.rn.f32 	%f413, %f294, %f301, %f333;
	fma.rn.f32 	%f414, %f294, %f302, %f334;
	fma.rn.f32 	%f415, %f294, %f303, %f335;
	fma.rn.f32 	%f416, %f294, %f304, %f336;
	fma.rn.f32 	%f417, %f294, %f305, %f337;
	fma.rn.f32 	%f418, %f294, %f306, %f338;
	fma.rn.f32 	%f419, %f295, %f299, %f339;
	fma.rn.f32 	%f420, %f295, %f300, %f340;
	fma.rn.f32 	%f421, %f295, %f301, %f341;
	fma.rn.f32 	%f422, %f295, %f302, %f342;
	fma.rn.f32 	%f423, %f295, %f303, %f343;
	fma.rn.f32 	%f424, %f295, %f304, %f344;
	fma.rn.f32 	%f425, %f295, %f305, %f345;
	fma.rn.f32 	%f426, %f295, %f306, %f346;
	fma.rn.f32 	%f427, %f296, %f299, %f347;
	fma.rn.f32 	%f428, %f296, %f300, %f348;
	fma.rn.f32 	%f429, %f296, %f301, %f349;
	fma.rn.f32 	%f430, %f296, %f302, %f350;
	fma.rn.f32 	%f431, %f296, %f303, %f351;
	fma.rn.f32 	%f432, %f296, %f304, %f352;
	fma.rn.f32 	%f433, %f296, %f305, %f353;
	fma.rn.f32 	%f434, %f296, %f306, %f354;
	fma.rn.f32 	%f435, %f297, %f299, %f355;
	fma.rn.f32 	%f436, %f297, %f300, %f356;
	fma.rn.f32 	%f437, %f297, %f301, %f357;
	fma.rn.f32 	%f438, %f297, %f302, %f358;
	fma.rn.f32 	%f439, %f297, %f303, %f359;
	fma.rn.f32 	%f440, %f297, %f304, %f360;
	fma.rn.f32 	%f441, %f297, %f305, %f361;
	fma.rn.f32 	%f442, %f297, %f306, %f362;
	fma.rn.f32 	%f443, %f298, %f299, %f363;
	fma.rn.f32 	%f444, %f298, %f300, %f364;
	fma.rn.f32 	%f445, %f298, %f301, %f365;
	fma.rn.f32 	%f446, %f298, %f302, %f366;
	fma.rn.f32 	%f447, %f298, %f303, %f367;
	fma.rn.f32 	%f448, %f298, %f304, %f368;
	fma.rn.f32 	%f449, %f298, %f305, %f369;
	fma.rn.f32 	%f450, %f298, %f306, %f370;
	ld.shared.v4.f32 	{%f451, %f452, %f453, %f454}, [%r59+1536];
	ld.shared.v4.f32 	{%f455, %f456, %f457, %f458}, [%r59+1552];
	ld.shared.v4.f32 	{%f459, %f460, %f461, %f462}, [%r62+1536];
	ld.shared.v4.f32 	{%f463, %f464, %f465, %f466}, [%r62+1552];
	fma.rn.f32 	%f467, %f371, %f379, %f387;
	fma.rn.f32 	%f468, %f371, %f380, %f388;
	fma.rn.f32 	%f469, %f371, %f381, %f389;
	fma.rn.f32 	%f470, %f371, %f382, %f390;
	fma.rn.f32 	%f471, %f371, %f383, %f391;
	fma.rn.f32 	%f472, %f371, %f384, %f392;
	fma.rn.f32 	%f473, %f371, %f385, %f393;
	fma.rn.f32 	%f474, %f371, %f386, %f394;
	fma.rn.f32 	%f475, %f372, %f379, %f395;
	fma.rn.f32 	%f476, %f372, %f380, %f396;
	fma.rn.f32 	%f477, %f372, %f381, %f397;
	fma.rn.f32 	%f478, %f372, %f382, %f398;
	fma.rn.f32 	%f479, %f372, %f383, %f399;
	fma.rn.f32 	%f480, %f372, %f384, %f400;
	fma.rn.f32 	%f481, %f372, %f385, %f401;
	fma.rn.f32 	%f482, %f372, %f386, %f402;
	fma.rn.f32 	%f483, %f373, %f379, %f403;
	fma.rn.f32 	%f484, %f373, %f380, %f404;
	fma.rn.f32 	%f485, %f373, %f381, %f405;
	fma.rn.f32 	%f486, %f373, %f382, %f406;
	fma.rn.f32 	%f487, %f373, %f383, %f407;
	fma.rn.f32 	%f488, %f373, %f384, %f408;
	fma.rn.f32 	%f489, %f373, %f385, %f409;
	fma.rn.f32 	%f490, %f373, %f386, %f410;
	fma.rn.f32 	%f491, %f374, %f379, %f411;
	fma.rn.f32 	%f492, %f374, %f380, %f412;
	fma.rn.f32 	%f493, %f374, %f381, %f413;
	fma.rn.f32 	%f494, %f374, %f382, %f414;
	fma.rn.f32 	%f495, %f374, %f383, %f415;
	fma.rn.f32 	%f496, %f374, %f384, %f416;
	fma.rn.f32 	%f497, %f374, %f385, %f417;
	fma.rn.f32 	%f498, %f374, %f386, %f418;
	fma.rn.f32 	%f499, %f375, %f379, %f419;
	fma.rn.f32 	%f500, %f375, %f380, %f420;
	fma.rn.f32 	%f501, %f375, %f381, %f421;
	fma.rn.f32 	%f502, %f375, %f382, %f422;
	fma.rn.f32 	%f503, %f375, %f383, %f423;
	fma.rn.f32 	%f504, %f375, %f384, %f424;
	fma.rn.f32 	%f505, %f375, %f385, %f425;
	fma.rn.f32 	%f506, %f375, %f386, %f426;
	fma.rn.f32 	%f507, %f376, %f379, %f427;
	fma.rn.f32 	%f508, %f376, %f380, %f428;
	fma.rn.f32 	%f509, %f376, %f381, %f429;
	fma.rn.f32 	%f510, %f376, %f382, %f430;
	fma.rn.f32 	%f511, %f376, %f383, %f431;
	fma.rn.f32 	%f512, %f376, %f384, %f432;
	fma.rn.f32 	%f513, %f376, %f385, %f433;
	fma.rn.f32 	%f514, %f376, %f386, %f434;
	fma.rn.f32 	%f515, %f377, %f379, %f435;
	fma.rn.f32 	%f516, %f377, %f380, %f436;
	fma.rn.f32 	%f517, %f377, %f381, %f437;
	fma.rn.f32 	%f518, %f377, %f382, %f438;
	fma.rn.f32 	%f519, %f377, %f383, %f439;
	fma.rn.f32 	%f520, %f377, %f384, %f440;
	fma.rn.f32 	%f521, %f377, %f385, %f441;
	fma.rn.f32 	%f522, %f377, %f386, %f442;
	fma.rn.f32 	%f523, %f378, %f379, %f443;
	fma.rn.f32 	%f524, %f378, %f380, %f444;
	fma.rn.f32 	%f525, %f378, %f381, %f445;
	fma.rn.f32 	%f526, %f378, %f382, %f446;
	fma.rn.f32 	%f527, %f378, %f383, %f447;
	fma.rn.f32 	%f528, %f378, %f384, %f448;
	fma.rn.f32 	%f529, %f378, %f385, %f449;
	fma.rn.f32 	%f530, %f378, %f386, %f450;
	ld.shared.v4.f32 	{%f531, %f532, %f533, %f534}, [%r59+2048];
	ld.shared.v4.f32 	{%f535, %f536, %f537, %f538}, [%r59+2064];
	ld.shared.v4.f32 	{%f539, %f540, %f541, %f542}, [%r62+2048];
	ld.shared.v4.f32 	{%f543, %f544, %f545, %f546}, [%r62+2064];
	fma.rn.f32 	%f547, %f451, %f459, %f467;
	fma.rn.f32 	%f548, %f451, %f460, %f468;
	fma.rn.f32 	%f549, %f451, %f461, %f469;
	fma.rn.f32 	%f550, %f451, %f462, %f470;
	fma.rn.f32 	%f551, %f451, %f463, %f471;
	fma.rn.f32 	%f552, %f451, %f464, %f472;
	fma.rn.f32 	%f553, %f451, %f465, %f473;
	fma.rn.f32 	%f554, %f451, %f466, %f474;
	fma.rn.f32 	%f555, %f452, %f459, %f475;
	fma.rn.f32 	%f556, %f452, %f460, %f476;
	fma.rn.f32 	%f557, %f452, %f461, %f477;
	fma.rn.f32 	%f558, %f452, %f462, %f478;
	fma.rn.f32 	%f559, %f452, %f463, %f479;
	fma.rn.f32 	%f560, %f452, %f464, %f480;
	fma.rn.f32 	%f561, %f452, %f465, %f481;
	fma.rn.f32 	%f562, %f452, %f466, %f482;
	fma.rn.f32 	%f563, %f453, %f459, %f483;
	fma.rn.f32 	%f564, %f453, %f460, %f484;
	fma.rn.f32 	%f565, %f453, %f461, %f485;
	fma.rn.f32 	%f566, %f453, %f462, %f486;
	fma.rn.f32 	%f567, %f453, %f463, %f487;
	fma.rn.f32 	%f568, %f453, %f464, %f488;
	fma.rn.f32 	%f569, %f453, %f465, %f489;
	fma.rn.f32 	%f570, %f453, %f466, %f490;
	fma.rn.f32 	%f571, %f454, %f459, %f491;
	fma.rn.f32 	%f572, %f454, %f460, %f492;
	fma.rn.f32 	%f573, %f454, %f461, %f493;
	fma.rn.f32 	%f574, %f454, %f462, %f494;
	fma.rn.f32 	%f575, %f454, %f463, %f495;
	fma.rn.f32 	%f576, %f454, %f464, %f496;
	fma.rn.f32 	%f577, %f454, %f465, %f497;
	fma.rn.f32 	%f578, %f454, %f466, %f498;
	fma.rn.f32 	%f579, %f455, %f459, %f499;
	fma.rn.f32 	%f580, %f455, %f460, %f500;
	fma.rn.f32 	%f581, %f455, %f461, %f501;
	fma.rn.f32 	%f582, %f455, %f462, %f502;
	fma.rn.f32 	%f583, %f455, %f463, %f503;
	fma.rn.f32 	%f584, %f455, %f464, %f504;
	fma.rn.f32 	%f585, %f455, %f465, %f505;
	fma.rn.f32 	%f586, %f455, %f466, %f506;
	fma.rn.f32 	%f587, %f456, %f459, %f507;
	fma.rn.f32 	%f588, %f456, %f460, %f508;
	fma.rn.f32 	%f589, %f456, %f461, %f509;
	fma.rn.f32 	%f590, %f456, %f462, %f510;
	fma.rn.f32 	%f591, %f456, %f463, %f511;
	fma.rn.f32 	%f592, %f456, %f464, %f512;
	fma.rn.f32 	%f593, %f456, %f465, %f513;
	fma.rn.f32 	%f594, %f456, %f466, %f514;
	fma.rn.f32 	%f595, %f457, %f459, %f515;
	fma.rn.f32 	%f596, %f457, %f460, %f516;
	fma.rn.f32 	%f597, %f457, %f461, %f517;
	fma.rn.f32 	%f598, %f457, %f462, %f518;
	fma.rn.f32 	%f599, %f457, %f463, %f519;
	fma.rn.f32 	%f600, %f457, %f464, %f520;
	fma.rn.f32 	%f601, %f457, %f465, %f521;
	fma.rn.f32 	%f602, %f457, %f466, %f522;
	fma.rn.f32 	%f603, %f458, %f459, %f523;
	fma.rn.f32 	%f604, %f458, %f460, %f524;
	fma.rn.f32 	%f605, %f458, %f461, %f525;
	fma.rn.f32 	%f606, %f458, %f462, %f526;
	fma.rn.f32 	%f607, %f458, %f463, %f527;
	fma.rn.f32 	%f608, %f458, %f464, %f528;
	fma.rn.f32 	%f609, %f458, %f465, %f529;
	fma.rn.f32 	%f610, %f458, %f466, %f530;
	ld.shared.v4.f32 	{%f611, %f612, %f613, %f614}, [%r59+2560];
	ld.shared.v4.f32 	{%f615, %f616, %f617, %f618}, [%r59+2576];
	ld.shared.v4.f32 	{%f619, %f620, %f621, %f622}, [%r62+2560];
	ld.shared.v4.f32 	{%f623, %f624, %f625, %f626}, [%r62+2576];
	fma.rn.f32 	%f627, %f531, %f539, %f547;
	fma.rn.f32 	%f628, %f531, %f540, %f548;
	fma.rn.f32 	%f629, %f531, %f541, %f549;
	fma.rn.f32 	%f630, %f531, %f542, %f550;
	fma.rn.f32 	%f631, %f531, %f543, %f551;
	fma.rn.f32 	%f632, %f531, %f544, %f552;
	fma.rn.f32 	%f633, %f531, %f545, %f553;
	fma.rn.f32 	%f634, %f531, %f546, %f554;
	fma.rn.f32 	%f635, %f532, %f539, %f555;
	fma.rn.f32 	%f636, %f532, %f540, %f556;
	fma.rn.f32 	%f637, %f532, %f541, %f557;
	fma.rn.f32 	%f638, %f532, %f542, %f558;
	fma.rn.f32 	%f639, %f532, %f543, %f559;
	fma.rn.f32 	%f640, %f532, %f544, %f560;
	fma.rn.f32 	%f641, %f532, %f545, %f561;
	fma.rn.f32 	%f642, %f532, %f546, %f562;
	fma.rn.f32 	%f643, %f533, %f539, %f563;
	fma.rn.f32 	%f644, %f533, %f540, %f564;
	fma.rn.f32 	%f645, %f533, %f541, %f565;
	fma.rn.f32 	%f646, %f533, %f542, %f566;
	fma.rn.f32 	%f647, %f533, %f543, %f567;
	fma.rn.f32 	%f648, %f533, %f544, %f568;
	fma.rn.f32 	%f649, %f533, %f545, %f569;
	fma.rn.f32 	%f650, %f533, %f546, %f570;
	fma.rn.f32 	%f651, %f534, %f539, %f571;
	fma.rn.f32 	%f652, %f534, %f540, %f572;
	fma.rn.f32 	%f653, %f534, %f541, %f573;
	fma.rn.f32 	%f654, %f534, %f542, %f574;
	fma.rn.f32 	%f655, %f534, %f543, %f575;
	fma.rn.f32 	%f656, %f534, %f544, %f576;
	fma.rn.f32 	%f657, %f534, %f545, %f577;
	fma.rn.f32 	%f658, %f534, %f546, %f578;
	fma.rn.f32 	%f659, %f535, %f539, %f579;
	fma.rn.f32 	%f660, %f535, %f540, %f580;
	fma.rn.f32 	%f661, %f535, %f541, %f581;
	fma.rn.f32 	%f662, %f535, %f542, %f582;
	fma.rn.f32 	%f663, %f535, %f543, %f583;
	fma.rn.f32 	%f664, %f535, %f544, %f584;
	fma.rn.f32 	%f665, %f535, %f545, %f585;
	fma.rn.f32 	%f666, %f535, %f546, %f586;
	fma.rn.f32 	%f667, %f536, %f539, %f587;
	fma.rn.f32 	%f668, %f536, %f540, %f588;
	fma.rn.f32 	%f669, %f536, %f541, %f589;
	fma.rn.f32 	%f670, %f536, %f542, %f590;
	fma.rn.f32 	%f671, %f536, %f543, %f591;
	fma.rn.f32 	%f672, %f536, %f544, %f592;
	fma.rn.f32 	%f673, %f536, %f545, %f593;
	fma.rn.f32 	%f674, %f536, %f546, %f594;
	fma.rn.f32 	%f675, %f537, %f539, %f595;
	fma.rn.f32 	%f676, %f537, %f540, %f596;
	fma.rn.f32 	%f677, %f537, %f541, %f597;
	fma.rn.f32 	%f678, %f537, %f542, %f598;
	fma.rn.f32 	%f679, %f537, %f543, %f599;
	fma.rn.f32 	%f680, %f537, %f544, %f600;
	fma.rn.f32 	%f681, %f537, %f545, %f601;
	fma.rn.f32 	%f682, %f537, %f546, %f602;
	fma.rn.f32 	%f683, %f538, %f539, %f603;
	fma.rn.f32 	%f684, %f538, %f540, %f604;
	fma.rn.f32 	%f685, %f538, %f541, %f605;
	fma.rn.f32 	%f686, %f538, %f542, %f606;
	fma.rn.f32 	%f687, %f538, %f543, %f607;
	fma.rn.f32 	%f688, %f538, %f544, %f608;
	fma.rn.f32 	%f689, %f538, %f545, %f609;
	fma.rn.f32 	%f690, %f538, %f546, %f610;
	ld.shared.v4.f32 	{%f691, %f692, %f693, %f694}, [%r59+3072];
	ld.shared.v4.f32 	{%f695, %f696, %f697, %f698}, [%r59+3088];
	ld.shared.v4.f32 	{%f699, %f700, %f701, %f702}, [%r62+3072];
	ld.shared.v4.f32 	{%f703, %f704, %f705, %f706}, [%r62+3088];
	fma.rn.f32 	%f707, %f611, %f619, %f627;
	fma.rn.f32 	%f708, %f611, %f620, %f628;
	fma.rn.f32 	%f709, %f611, %f621, %f629;
	fma.rn.f32 	%f710, %f611, %f622, %f630;
	fma.rn.f32 	%f711, %f611, %f623, %f631;
	fma.rn.f32 	%f712, %f611, %f624, %f632;
	fma.rn.f32 	%f713, %f611, %f625, %f633;
	fma.rn.f32 	%f714, %f611, %f626, %f634;
	fma.rn.f32 	%f715, %f612, %f619, %f635;
	fma.rn.f32 	%f716, %f612, %f620, %f636;
	fma.rn.f32 	%f717, %f612, %f621, %f637;
	fma.rn.f32 	%f718, %f612, %f622, %f638;
	fma.rn.f32 	%f719, %f612, %f623, %f639;
	fma.rn.f32 	%f720, %f612, %f624, %f640;
	fma.rn.f32 	%f721, %f612, %f625, %f641;
	fma.rn.f32 	%f722, %f612, %f626, %f642;
	fma.rn.f32 	%f723, %f613, %f619, %f643;
	fma.rn.f32 	%f724, %f613, %f620, %f644;
	fma.rn.f32 	%f725, %f613, %f621, %f645;
	fma.rn.f32 	%f726, %f613, %f622, %f646;
	fma.rn.f32 	%f727, %f613, %f623, %f647;
	fma.rn.f32 	%f728, %f613, %f624, %f648;
	fma.rn.f32 	%f729, %f613, %f625, %f649;
	fma.rn.f32 	%f730, %f613, %f626, %f650;
	fma.rn.f32 	%f731, %f614, %f619, %f651;
	fma.rn.f32 	%f732, %f614, %f620, %f652;
	fma.rn.f32 	%f733, %f614, %f621, %f653;
	fma.rn.f32 	%f734, %f614, %f622, %f654;
	fma.rn.f32 	%f735, %f614, %f623, %f655;
	fma.rn.f32 	%f736, %f614, %f624, %f656;
	fma.rn.f32 	%f737, %f614, %f625, %f657;
	fma.rn.f32 	%f738, %f614, %f626, %f658;
	fma.rn.f32 	%f739, %f615, %f619, %f659;
	fma.rn.f32 	%f740, %f615, %f620, %f660;
	fma.rn.f32 	%f741, %f615, %f621, %f661;
	fma.rn.f32 	%f742, %f615, %f622, %f662;
	fma.rn.f32 	%f743, %f615, %f623, %f663;
	fma.rn.f32 	%f744, %f615, %f624, %f664;
	fma.rn.f32 	%f745, %f615, %f625, %f665;
	fma.rn.f32 	%f746, %f615, %f626, %f666;
	fma.rn.f32 	%f747, %f616, %f619, %f667;
	fma.rn.f32 	%f748, %f616, %f620, %f668;
	fma.rn.f32 	%f749, %f616, %f621, %f669;
	fma.rn.f32 	%f750, %f616, %f622, %f670;
	fma.rn.f32 	%f751, %f616, %f623, %f671;
	fma.rn.f32 	%f752, %f616, %f624, %f672;
	fma.rn.f32 	%f753, %f616, %f625, %f673;
	fma.rn.f32 	%f754, %f616, %f626, %f674;
	fma.rn.f32 	%f755, %f617, %f619, %f675;
	fma.rn.f32 	%f756, %f617, %f620, %f676;
	fma.rn.f32 	%f757, %f617, %f621, %f677;
	fma.rn.f32 	%f758, %f617, %f622, %f678;
	fma.rn.f32 	%f759, %f617, %f623, %f679;
	fma.rn.f32 	%f760, %f617, %f624, %f680;
	fma.rn.f32 	%f761, %f617, %f625, %f681;
	fma.rn.f32 	%f762, %f617, %f626, %f682;
	fma.rn.f32 	%f763, %f618, %f619, %f683;
	fma.rn.f32 	%f764, %f618, %f620, %f684;
	fma.rn.f32 	%f765, %f618, %f621, %f685;
	fma.rn.f32 	%f766, %f618, %f622, %f686;
	fma.rn.f32 	%f767, %f618, %f623, %f687;
	fma.rn.f32 	%f768, %f618, %f624, %f688;
	fma.rn.f32 	%f769, %f618, %f625, %f689;
	fma.rn.f32 	%f770, %f618, %f626, %f690;
	ld.shared.v4.f32 	{%f128, %f127, %f126, %f125}, [%r59+3584];
	ld.shared.v4.f32 	{%f132, %f131, %f130, %f129}, [%r59+3600];
	ld.shared.v4.f32 	{%f136, %f135, %f134, %f133}, [%r62+3584];
	ld.shared.v4.f32 	{%f140, %f139, %f138, %f137}, [%r62+3600];
	fma.rn.f32 	%f141, %f691, %f699, %f707;
	fma.rn.f32 	%f142, %f691, %f700, %f708;
	fma.rn.f32 	%f143, %f691, %f701, %f709;
	fma.rn.f32 	%f144, %f691, %f702, %f710;
	fma.rn.f32 	%f145, %f691, %f703, %f711;
	fma.rn.f32 	%f146, %f691, %f704, %f712;
	fma.rn.f32 	%f147, %f691, %f705, %f713;
	fma.rn.f32 	%f148, %f691, %f706, %f714;
	fma.rn.f32 	%f149, %f692, %f699, %f715;
	fma.rn.f32 	%f150, %f692, %f700, %f716;
	fma.rn.f32 	%f151, %f692, %f701, %f717;
	fma.rn.f32 	%f152, %f692, %f702, %f718;
	fma.rn.f32 	%f153, %f692, %f703, %f719;
	fma.rn.f32 	%f154, %f692, %f704, %f720;
	fma.rn.f32 	%f155, %f692, %f705, %f721;
	fma.rn.f32 	%f156, %f692, %f706, %f722;
	fma.rn.f32 	%f157, %f693, %f699, %f723;
	fma.rn.f32 	%f158, %f693, %f700, %f724;
	fma.rn.f32 	%f159, %f693, %f701, %f725;
	fma.rn.f32 	%f160, %f693, %f702, %f726;
	fma.rn.f32 	%f161, %f693, %f703, %f727;
	fma.rn.f32 	%f162, %f693, %f704, %f728;
	fma.rn.f32 	%f163, %f693, %f705, %f729;
	fma.rn.f32 	%f164, %f693, %f706, %f730;
	fma.rn.f32 	%f165, %f694, %f699, %f731;
	fma.rn.f32 	%f166, %f694, %f700, %f732;
	fma.rn.f32 	%f167, %f694, %f701, %f733;
	fma.rn.f32 	%f168, %f694, %f702, %f734;
	fma.rn.f32 	%f169, %f694, %f703, %f735;
	fma.rn.f32 	%f170, %f694, %f704, %f736;
	fma.rn.f32 	%f171, %f694, %f705, %f737;
	fma.rn.f32 	%f172, %f694, %f706, %f738;
	fma.rn.f32 	%f173, %f695, %f699, %f739;
	fma.rn.f32 	%f174, %f695, %f700, %f740;
	fma.rn.f32 	%f175, %f695, %f701, %f741;
	fma.rn.f32 	%f176, %f695, %f702, %f742;
	fma.rn.f32 	%f177, %f695, %f703, %f743;
	fma.rn.f32 	%f178, %f695, %f704, %f744;
	fma.rn.f32 	%f179, %f695, %f705, %f745;
	fma.rn.f32 	%f180, %f695, %f706, %f746;
	fma.rn.f32 	%f181, %f696, %f699, %f747;
	fma.rn.f32 	%f182, %f696, %f700, %f748;
	fma.rn.f32 	%f183, %f696, %f701, %f749;
	fma.rn.f32 	%f184, %f696, %f702, %f750;
	fma.rn.f32 	%f185, %f696, %f703, %f751;
	fma.rn.f32 	%f186, %f696, %f704, %f752;
	fma.rn.f32 	%f187, %f696, %f705, %f753;
	fma.rn.f32 	%f188, %f696, %f706, %f754;
	fma.rn.f32 	%f189, %f697, %f699, %f755;
	fma.rn.f32 	%f190, %f697, %f700, %f756;
	fma.rn.f32 	%f191, %f697, %f701, %f757;
	fma.rn.f32 	%f192, %f697, %f702, %f758;
	fma.rn.f32 	%f193, %f697, %f703, %f759;
	fma.rn.f32 	%f194, %f697, %f704, %f760;
	fma.rn.f32 	%f195, %f697, %f705, %f761;
	fma.rn.f32 	%f196, %f697, %f706, %f762;
	fma.rn.f32 	%f197, %f698, %f699, %f763;
	fma.rn.f32 	%f198, %f698, %f700, %f764;
	fma.rn.f32 	%f199, %f698, %f701, %f765;
	fma.rn.f32 	%f200, %f698, %f702, %f766;
	fma.rn.f32 	%f201, %f698, %f703, %f767;
	fma.rn.f32 	%f202, %f698, %f704, %f768;
	fma.rn.f32 	%f203, %f698, %f705, %f769;
	fma.rn.f32 	%f204, %f698, %f706, %f770;
	mov.u32 	%r109, %r107;
	@%p2 bra 	$L__BB0_5;
	xor.b32  	%r109, %r107, 1;
	shl.b32 	%r63, %r107, 12;
	mov.u32 	%r64, _ZZ5SgemmILi128ELi8ELi128ELi8ELi8ELb1EEvPfS0_S0_iiiE2As;
	add.s32 	%r65, %r64, %r63;
	mov.u32 	%r66, %tid.x;
	shl.b32 	%r67, %r66, 11;
	and.b32  	%r68, %r67, 2048;
	add.s32 	%r69, %r65, %r68;
	mov.u32 	%r70, %tid.y;
	shl.b32 	%r71, %r70, 4;
	add.s32 	%r72, %r71, %r66;
	cvt.u16.u32 	%rs5, %r66;
	cvt.u16.u32 	%rs6, %r71;
	add.s16 	%rs7, %rs6, %rs5;
	shr.u16 	%rs8, %rs7, 1;
	mul.wide.u16 	%r73, %rs8, 4;
	add.s32 	%r74, %r69, %r73;
	st.shared.f32 	[%r74], %f862;
	st.shared.f32 	[%r74+512], %f861;
	st.shared.f32 	[%r74+1024], %f860;
	st.shared.f32 	[%r74+1536], %f859;
	shl.b32 	%r75, %r72, 4;
	and.b32  	%r76, %r75, 523776;
	mov.u32 	%r77, _ZZ5SgemmILi128ELi8ELi128ELi8ELi8ELb1EEvPfS0_S0_iiiE2Bs;
	add.s32 	%r78, %r77, %r76;
	and.b32  	%r79, %r75, 496;
	add.s32 	%r80, %r78, %r79;
	add.s32 	%r81, %r80, %r63;
	st.shared.v4.f32 	[%r81], {%f866, %f865, %f864, %f863};
	bar.sync 	0;
$L__BB0_5:
	ld.param.u32 	%r105, [_Z5SgemmILi128ELi8ELi128ELi8ELi8ELb1EEvPfS0_S0_iii_param_5];
	ld.param.u32 	%r101, [_Z5SgemmILi128ELi8ELi128ELi8ELi8ELb1EEvPfS0_S0_iii_param_4];
	setp.lt.s32 	%p3, %r108, %r105;
	shl.b32 	%r82, %r107, 12;
	mov.u32 	%r83, _ZZ5SgemmILi128ELi8ELi128ELi8ELi8ELb1EEvPfS0_S0_iiiE2As;
	add.s32 	%r84, %r83, %r82;
	mov.u32 	%r85, %tid.y;
	shl.b32 	%r8, %r85, 3;
	shl.b32 	%r86, %r85, 5;
	add.s32 	%r87, %r84, %r86;
	ld.shared.v4.f32 	{%f778, %f777, %f776, %f775}, [%r87];
	ld.shared.v4.f32 	{%f774, %f773, %f772, %f771}, [%r87+16];
	mov.u32 	%r88, _ZZ5SgemmILi128ELi8ELi128ELi8ELi8ELb1EEvPfS0_S0_iiiE2Bs;
	add.s32 	%r89, %r88, %r82;
	mov.u32 	%r90, %tid.x;
	shl.b32 	%r9, %r90, 3;
	shl.b32 	%r91, %r90, 5;
	add.s32 	%r92, %r89, %r91;
	ld.shared.v4.f32 	{%f786, %f785, %f784, %f783}, [%r92];
	ld.shared.v4.f32 	{%f782, %f781, %f780, %f779}, [%r92+16];
	fma.rn.f32 	%f850, %f128, %f136, %f141;
	fma.rn.f32 	%f849, %f128, %f135, %f142;
	fma.rn.f32 	%f848, %f128, %f134, %f143;
	fma.rn.f32 	%f847, %f128, %f133, %f144;
	fma.rn.f32 	%f846, %f128, %f140, %f145;
	fma.rn.f32 	%f845, %f128, %f139, %f146;
	fma.rn.f32 	%f844, %f128, %f138, %f147;
	fma.rn.f32 	%f843, %f128, %f137, %f148;
	fma.rn.f32 	%f842, %f127, %f136, %f149;
	fma.rn.f32 	%f841, %f127, %f135, %f150;
	fma.rn.f32 	%f840, %f127, %f134, %f151;
	fma.rn.f32 	%f839, %f127, %f133, %f152;
	fma.rn.f32 	%f838, %f127, %f140, %f153;
	fma.rn.f32 	%f837, %f127, %f139, %f154;
	fma.rn.f32 	%f836, %f127, %f138, %f155;
	fma.rn.f32 	%f835, %f127, %f137, %f156;
	fma.rn.f32 	%f834, %f126, %f136, %f157;
	fma.rn.f32 	%f833, %f126, %f135, %f158;
	fma.rn.f32 	%f832, %f126, %f134, %f159;
	fma.rn.f32 	%f831, %f126, %f133, %f160;
	fma.rn.f32 	%f830, %f126, %f140, %f161;
	fma.rn.f32 	%f829, %f126, %f139, %f162;
	fma.rn.f32 	%f828, %f126, %f138, %f163;
	fma.rn.f32 	%f827, %f126, %f137, %f164;
	fma.rn.f32 	%f826, %f125, %f136, %f165;
	fma.rn.f32 	%f825, %f125, %f135, %f166;
	fma.rn.f32 	%f824, %f125, %f134, %f167;
	fma.rn.f32 	%f823, %f125, %f133, %f168;
	fma.rn.f32 	%f822, %f125, %f140, %f169;
	fma.rn.f32 	%f821, %f125, %f139, %f170;
	fma.rn.f32 	%f820, %f125, %f138, %f171;
	fma.rn.f32 	%f819, %f125, %f137, %f172;
	fma.rn.f32 	%f818, %f132, %f136, %f173;
	fma.rn.f32 	%f817, %f132, %f135, %f174;
	fma.rn.f32 	%f816, %f132, %f134, %f175;
	fma.rn.f32 	%f815, %f132, %f133, %f176;
	fma.rn.f32 	%f814, %f132, %f140, %f177;
	fma.rn.f32 	%f813, %f132, %f139, %f178;
	fma.rn.f32 	%f812, %f132, %f138, %f179;
	fma.rn.f32 	%f811, %f132, %f137, %f180;
	fma.rn.f32 	%f810, %f131, %f136, %f181;
	fma.rn.f32 	%f809, %f131, %f135, %f182;
	fma.rn.f32 	%f808, %f131, %f134, %f183;
	fma.rn.f32 	%f807, %f131, %f133, %f184;
	fma.rn.f32 	%f806, %f131, %f140, %f185;
	fma.rn.f32 	%f805, %f131, %f139, %f186;
	fma.rn.f32 	%f804, %f131, %f138, %f187;
	fma.rn.f32 	%f803, %f131, %f137, %f188;
	fma.rn.f32 	%f802, %f130, %f136, %f189;
	fma.rn.f32 	%f801, %f130, %f135, %f190;
	fma.rn.f32 	%f800, %f130, %f134, %f191;
	fma.rn.f32 	%f799, %f130, %f133, %f192;
	fma.rn.f32 	%f798, %f130, %f140, %f193;
	fma.rn.f32 	%f797, %f130, %f139, %f194;
	fma.rn.f32 	%f796, %f130, %f138, %f195;
	fma.rn.f32 	%f795, %f130, %f137, %f196;
	fma.rn.f32 	%f794, %f129, %f136, %f197;
	fma.rn.f32 	%f793, %f129, %f135, %f198;
	fma.rn.f32 	%f792, %f129, %f134, %f199;
	fma.rn.f32 	%f791, %f129, %f133, %f200;
	fma.rn.f32 	%f790, %f129, %f140, %f201;
	fma.rn.f32 	%f789, %f129, %f139, %f202;
	fma.rn.f32 	%f788, %f129, %f138, %f203;
	fma.rn.f32 	%f787, %f129, %f137, %f204;
	add.s64 	%rd36, %rd36, 32;
	shl.b32 	%r93, %r101, 3;
	add.s32 	%r106, %r106, %r93;
	mov.u32 	%r107, %r109;
	@%p3 bra 	$L__BB0_1;
	ld.param.u32 	%r102, [_Z5SgemmILi128ELi8ELi128ELi8ELi8ELb1EEvPfS0_S0_iii_param_4];
	ld.param.u64 	%rd35, [_Z5SgemmILi128ELi8ELi128ELi8ELi8ELb1EEvPfS0_S0_iii_param_2];
	cvta.to.global.u64 	%rd23, %rd35;
	mov.u32 	%r94, %ctaid.y;
	shl.b32 	%r95, %r94, 7;
	add.s32 	%r96, %r95, %r8;
	mov.u32 	%r97, %ctaid.x;
	shl.b32 	%r98, %r97, 7;
	add.s32 	%r99, %r98, %r9;
	mad.lo.s32 	%r100, %r96, %r102, %r99;
	mul.wide.s32 	%rd24, %r100, 4;
	add.s64 	%rd25, %rd23, %rd24;
	st.global.v4.f32 	[%rd25], {%f850, %f849, %f848, %f847};
	st.global.v4.f32 	[%rd25+16], {%f846, %f845, %f844, %f843};
	mul.wide.s32 	%rd26, %r102, 4;
	add.s64 	%rd27, %rd25, %rd26;
	st.global.v4.f32 	[%rd27], {%f842, %f841, %f840, %f839};
	st.global.v4.f32 	[%rd27+16], {%f838, %f837, %f836, %f835};
	add.s64 	%rd28, %rd27, %rd26;
	st.global.v4.f32 	[%rd28], {%f834, %f833, %f832, %f831};
	st.global.v4.f32 	[%rd28+16], {%f830, %f829, %f828, %f827};
	add.s64 	%rd29, %rd28, %rd26;
	st.global.v4.f32 	[%rd29], {%f826, %f825, %f824, %f823};
	st.global.v4.f32 	[%rd29+16], {%f822, %f821, %f820, %f819};
	add.s64 	%rd30, %rd29, %rd26;
	st.global.v4.f32 	[%rd30], {%f818, %f817, %f816, %f815};
	st.global.v4.f32 	[%rd30+16], {%f814, %f813, %f812, %f811};
	add.s64 	%rd31, %rd30, %rd26;
	st.global.v4.f32 	[%rd31], {%f810, %f809, %f808, %f807};
	st.global.v4.f32 	[%rd31+16], {%f806, %f805, %f804, %f803};
	add.s64 	%rd32, %rd31, %rd26;
	st.global.v4.f32 	[%rd32], {%f802, %f801, %f800, %f799};
	st.global.v4.f32 	[%rd32+16], {%f798, %f797, %f796, %f795};
	add.s64 	%rd33, %rd32, %rd26;
	st.global.v4.f32 	[%rd33], {%f794, %f793, %f792, %f791};
	st.global.v4.f32 	[%rd33+16], {%f790, %f789, %f788, %f787};
	ret;

}


// ===== COMPILED SASS (sm_100) =====

	.target	sm_100

	.elftype	@"ET_EXEC"


//--------------------- .note.nv.tkinfo           --------------------------
	.section	.note.nv.tkinfo,"",@"SHT_NOTE"
	.sectionflags	@"SHF_NOTE_NV_TKINFO"
	.tkinfo
        /*0018*/ 	.word	0x00000002
        /*0030*/ 	.string	""
        /*0030*/ 	.string	"ptxas"
        /*0030*/ 	.string	"Cuda compilation tools, release 13.0, V13.0.88"
        /*0030*/ 	.string	"Build cuda_13.0.r13.0/compiler.36424714_0"
        /*0030*/ 	.string	"-arch sm_100 -m 64 "



//--------------------- .note.nv.cuinfo           --------------------------
	.section	.note.nv.cuinfo,"",@"SHT_NOTE"
	.sectionflags	@"SHF_NOTE_NV_CUINFO"
        /*0018*/ 	.short	0x0002
        /*001a*/ 	.short	0x0064
        /*001c*/ 	.short	0x0082
	.zero		2


//--------------------- .nv.info                  --------------------------
	.section	.nv.info,"",@"SHT_CUDA_INFO"
	.align	4


	//----- nvinfo : EIATTR_REGCOUNT
	.align		4
        /*0000*/ 	.byte	0x04, 0x2f
        /*0002*/ 	.short	(.L_1 - .L_0)
	.align		4
.L_0:
        /*0004*/ 	.word	index@(_Z5SgemmILi128ELi8ELi128ELi8ELi8ELb1EEvPfS0_S0_iii)
        /*0008*/ 	.word	0x0000007a


	//----- nvinfo : EIATTR_FRAME_SIZE
	.align		4
.L_1:
        /*000c*/ 	.byte	0x04, 0x11
        /*000e*/ 	.short	(.L_3 - .L_2)
	.align		4
.L_2:
        /*0010*/ 	.word	index@(_Z5SgemmILi128ELi8ELi128ELi8ELi8ELb1EEvPfS0_S0_iii)
        /*0014*/ 	.word	0x00000000


	//----- nvinfo : EIATTR_MIN_STACK_SIZE
	.align		4
.L_3:
        /*0018*/ 	.byte	0x04, 0x12
        /*001a*/ 	.short	(.L_5 - .L_4)
	.align		4
.L_4:
        /*001c*/ 	.word	index@(_Z5SgemmILi128ELi8ELi128ELi8ELi8ELb1EEvPfS0_S0_iii)
        /*0020*/ 	.word	0x00000000
.L_5:


//--------------------- .nv.compat                --------------------------
	.section	.nv.compat,"",@"SHT_CUDA_COMPAT_INFO"
	.align	4
        /*0000*/ 	.byte	0x02, 0x09, 0x00, 0x00, 0x02, 0x02, 0x01, 0x00, 0x02, 0x05, 0x05, 0x00, 0x03, 0x07, 0x01, 0x01
        /*0010*/ 	.byte	0x02, 0x03, 0x00, 0x00, 0x02, 0x06, 0x01, 0x00, 0x04, 0x0b, 0x08, 0x00, 0x09, 0x00, 0x00, 0x00
        /*0020*/ 	.byte	0x00, 0x00, 0x00, 0x00


//--------------------- .nv.info._Z5SgemmILi128ELi8ELi128ELi8ELi8ELb1EEvPfS0_S0_iii --------------------------
	.section	.nv.info._Z5SgemmILi128ELi8ELi128ELi8ELi8ELb1EEvPfS0_S0_iii,"",@"SHT_CUDA_INFO"
	.sectionflags	@""
	.align	4


	//----- nvinfo : EIATTR_CUDA_API_VERSION
	.align		4
        /*0000*/ 	.byte	0x04, 0x37
        /*0002*/ 	.short	(.L_7 - .L_6)
.L_6:
        /*0004*/ 	.word	0x00000082


	//----- nvinfo : EIATTR_KPARAM_INFO
	.align		4
.L_7:
        /*0008*/ 	.byte	0x04, 0x17
        /*000a*/ 	.short	(.L_9 - .L_8)
.L_8:
        /*000c*/ 	.word	0x00000000
        /*0010*/ 	.short	0x0005
        /*0012*/ 	.short	0x0020
        /*0014*/ 	.byte	0x00, 0xf0, 0x11, 0x00


	//----- nvinfo : EIATTR_KPARAM_INFO
	.align		4
.L_9:
        /*0018*/ 	.byte	0x04, 0x17
        /*001a*/ 	.short	(.L_11 - .L_10)
.L_10:
        /*001c*/ 	.word	0x00000000
        /*0020*/ 	.short	0x0004
        /*0022*/ 	.short	0x001c
        /*0024*/ 	.byte	0x00, 0xf0, 0x11, 0x00


	//----- nvinfo : EIATTR_KPARAM_INFO
	.align		4
.L_11:
        /*0028*/ 	.byte	0x04, 0x17
        /*002a*/ 	.short	(.L_13 - .L_12)
.L_12:
        /*002c*/ 	.word	0x00000000
        /*0030*/ 	.short	0x0003
        /*0032*/ 	.short	0x0018
        /*0034*/ 	.byte	0x00, 0xf0, 0x11, 0x00


	//----- nvinfo : EIATTR_KPARAM_INFO
	.align		4
.L_13:
        /*0038*/ 	.byte	0x04, 0x17
        /*003a*/ 	.short	(.L_15 - .L_14)
.L_14:
        /*003c*/ 	.word	0x00000000
        /*0040*/ 	.short	0x0002
        /*0042*/ 	.short	0x0010
        /*0044*/ 	.byte	0x00, 0xf5, 0x21, 0x00


	//----- nvinfo : EIATTR_KPARAM_INFO
	.align		4
.L_15:
        /*0048*/ 	.byte	0x04, 0x17
        /*004a*/ 	.short	(.L_17 - .L_16)
.L_16:
        /*004c*/ 	.word	0x00000000
        /*0050*/ 	.short	0x0001
        /*0052*/ 	.short	0x0008
        /*0054*/ 	.byte	0x00, 0xf5, 0x21, 0x00


	//----- nvinfo : EIATTR_KPARAM_INFO
	.align		4
.L_17:
        /*0058*/ 	.byte	0x04, 0x17
        /*005a*/ 	.short	(.L_19 - .L_18)
.L_18:
        /*005c*/ 	.word	0x00000000
        /*0060*/ 	.short	0x0000
        /*0062*/ 	.short	0x0000
        /*0064*/ 	.byte	0x00, 0xf5, 0x21, 0x00


	//----- nvinfo : EIATTR_SPARSE_MMA_MASK
	.align		4
.L_19:
        /*0068*/ 	.byte	0x03, 0x50
        /*006a*/ 	.short	0x0000


	//----- nvinfo : EIATTR_MAXREG_COUNT
	.align		4
        /*006c*/ 	.byte	0x03, 0x1b
        /*006e*/ 	.short	0x00ff


	//----- nvinfo : EIATTR_NUM_BARRIERS
	.align		4
        /*0070*/ 	.byte	0x02, 0x4c
        /*0072*/ 	.byte	0x01
	.zero		1


	//----- nvinfo : EIATTR_MERCURY_ISA_VERSION
	.align		4
        /*0074*/ 	.byte	0x03, 0x5f
        /*0076*/ 	.short	0x0101


	//----- nvinfo : EIATTR_VRC_CTA_INIT_COUNT
	.align		4
        /*0078*/ 	.byte	0x02, 0x4a
	.zero		1
	.zero		1


	//----- nvinfo : EIATTR_EXIT_INSTR_OFFSETS
	.align		4
        /*007c*/ 	.byte	0x04, 0x1c
        /*007e*/ 	.short	(.L_21 - .L_20)


	//   ....[0]....
.L_20:
        /*0080*/ 	.word	0x00002da0


	//----- nvinfo : EIATTR_CBANK_PARAM_SIZE
	.align		4
.L_21:
        /*0084*/ 	.byte	0x03, 0x19
        /*0086*/ 	.short	0x0024


	//----- nvinfo : EIATTR_PARAM_CBANK
	.align		4
        /*0088*/ 	.byte	0x04, 0x0a
        /*008a*/ 	.short	(.L_23 - .L_22)
	.align		4
.L_22:
        /*008c*/ 	.word	index@(.nv.constant0._Z5SgemmILi128ELi8ELi128ELi8ELi8ELb1EEvPfS0_S0_iii)
        /*0090*/ 	.short	0x0380
        /*0092*/ 	.short	0x0024


	//----- nvinfo : EIATTR_SW_WAR
	.align		4
.L_23:
        /*0094*/ 	.byte	0x04, 0x36
        /*0096*/ 	.short	(.L_25 - .L_24)
.L_24:
        /*0098*/ 	.word	0x00000008
.L_25:


//--------------------- .nv.callgraph             --------------------------
	.section	.nv.callgraph,"",@"SHT_CUDA_CALLGRAPH"
	.align	4
	.sectionentsize	8
	.align		4
        /*0000*/ 	.word	0x00000000
	.align		4
        /*0004*/ 	.word	0xffffffff
	.align		4
        /*0008*/ 	.word	0x00000000
	.align		4
        /*000c*/ 	.word	0xfffffffe
	.align		4
        /*0010*/ 	.word	0x00000000
	.align		4
        /*0014*/ 	.word	0xfffffffd
	.align		4
        /*0018*/ 	.word	0x00000000
	.align		4
        /*001c*/ 	.word	0xfffffffc


//--------------------- .text._Z5SgemmILi128ELi8ELi128ELi8ELi8ELb1EEvPfS0_S0_iii --------------------------
	.section	.text._Z5SgemmILi128ELi8ELi128ELi8ELi8ELb1EEvPfS0_S0_iii,"ax",@progbits
	.align	128
        .global         _Z5SgemmILi128ELi8ELi128ELi8ELi8ELb1EEvPfS0_S0_iii
        .type           _Z5SgemmILi128ELi8ELi128ELi8ELi8ELb1EEvPfS0_S0_iii,@function
        .size           _Z5SgemmILi128ELi8ELi128ELi8ELi8ELb1EEvPfS0_S0_iii,(.L_x_3 - _Z5SgemmILi128ELi8ELi128ELi8ELi8ELb1EEvPfS0_S0_iii)
        .other          _Z5SgemmILi128ELi8ELi128ELi8ELi8ELb1EEvPfS0_S0_iii,@"STO_CUDA_ENTRY STV_DEFAULT"
_Z5SgemmILi128ELi8ELi128ELi8ELi8ELb1EEvPfS0_S0_iii:
.text._Z5SgemmILi128ELi8ELi128ELi8ELi8ELb1EEvPfS0_S0_iii:
[----:B------:R-:W-:Y:S01]  /*0000*/  LDC R1, c[0x0][0x37c] ;  /* 0x0000df00ff017b82 */ /* 0x000fe20000000800 */
[----:B------:R-:W0:Y:S07]  /*0010*/  S2R R10, SR_TID.Y ;  /* 0x00000000000a7919 */ /* 0x000e2e0000002200 */
[----:B------:R-:W1:Y:S01]  /*0020*/  S2UR UR4, SR_CTAID.Y ;  /* 0x00000000000479c3 */ /* 0x000e620000002600 */
[----:B------:R-:W2:Y:S01]  /*0030*/  LDCU.64 UR6, c[0x0][0x380] ;  /* 0x00007000ff0677ac */ /* 0x000ea20008000a00 */
[----:B------:R-:W0:Y:S01]  /*0040*/  S2R R17, SR_TID.X ;  /* 0x0000000000117919 */ /* 0x000e220000002100 */
[----:B------:R-:W3:Y:S01]  /*0050*/  LDCU UR10, c[0x0][0x39c] ;  /* 0x00007380ff0a77ac */ /* 0x000ee20008000800 */
[----:B------:R-:W4:Y:S04]  /*0060*/  S2R R7, SR_CTAID.X ;  /* 0x0000000000077919 */ /* 0x000f280000002500 */
[----:B------:R-:W1:Y:S01]  /*0070*/  LDC R8, c[0x0][0x3a0] ;  /* 0x0000e800ff087b82 */ /* 0x000e620000000800 */
[----:B------:R-:W5:Y:S07]  /*0080*/  LDCU.64 UR8, c[0x0][0x358] ;  /* 0x00006b00ff0877ac */ /* 0x000f6e0008000a00 */
[----:B------:R-:W3:Y:S01]  /*0090*/  LDC.64 R4, c[0x0][0x388] ;  /* 0x0000e200ff047b82 */ /* 0x000ee20000000a00 */
[----:B0-----:R-:W-:-:S02]  /*00a0*/  LEA R0, R10, R17, 0x4 ;  /* 0x000000110a007211 */ /* 0x001fc400078e20ff */
[----:B------:R-:W-:Y:S02]  /*00b0*/  SHF.L.U32 R3, R17, 0x2, RZ ;  /* 0x0000000211037819 */ /* 0x000fe400000006ff */
[----:B------:R-:W-:Y:S02]  /*00c0*/  LOP3.LUT R2, R0, 0xffff, RZ, 0xc0, !PT ;  /* 0x0000ffff00027812 */ /* 0x000fe400078ec0ff */
[----:B------:R-:W-:Y:S02]  /*00d0*/  LOP3.LUT R3, R3, 0x4, RZ, 0xc0, !PT ;  /* 0x0000000403037812 */ /* 0x000fe400078ec0ff */
[----:B------:R-:W-:-:S04]  /*00e0*/  SHF.R.U32.HI R2, RZ, 0x1, R2 ;  /* 0x00000001ff027819 */ /* 0x000fc80000011602 */
[----:B------:R-:W-:Y:S01]  /*00f0*/  LOP3.LUT R6, R2, 0xffff, RZ, 0xc0, !PT ;  /* 0x0000ffff02067812 */ /* 0x000fe200078ec0ff */
[----:B-1----:R-:W-:-:S04]  /*0100*/  IMAD R2, R8, UR4, RZ ;  /* 0x0000000408027c24 */ /* 0x002fc8000f8e02ff */
[----:B------:R-:W-:Y:S01]  /*0110*/  IMAD R8, R6, R8, R3 ;  /* 0x0000000806087224 */ /* 0x000fe200078e0203 */
[----:B------:R-:W-:Y:S02]  /*0120*/  SHF.L.U32 R3, R2, 0x7, RZ ;  /* 0x0000000702037819 */ /* 0x000fe400000006ff */
[----:B------:R-:W-:Y:S02]  /*0130*/  SHF.L.U32 R2, R0, 0x2, RZ ;  /* 0x0000000200027819 */ /* 0x000fe400000006ff */
[----:B------:R-:W-:Y:S02]  /*0140*/  SHF.R.S32.HI R12, RZ, 0x1f, R8 ;  /* 0x0000001fff0c7819 */ /* 0x000fe40000011408 */
[C---:B------:R-:W-:Y:S02]  /*0150*/  IADD3 R9, P0, PT, R3.reuse, R8, RZ ;  /* 0x0000000803097210 */ /* 0x040fe40007f1e0ff */
[----:B------:R-:W-:Y:S02]  /*0160*/  LOP3.LUT R8, R2, 0x7c, RZ, 0xc0, !PT ;  /* 0x0000007c02087812 */ /* 0x000fe400078ec0ff */
[----:B------:R-:W-:-:S02]  /*0170*/  LEA.HI.X.SX32 R12, R3, R12, 0x1, P0 ;  /* 0x0000000c030c7211 */ /* 0x000fc400000f0eff */
[----:B----4-:R-:W-:Y:S02]  /*0180*/  SHF.L.U32 R3, R7, 0x7, RZ ;  /* 0x0000000707037819 */ /* 0x010fe400000006ff */
[----:B------:R-:W-:Y:S02]  /*0190*/  SHF.R.U32.HI R7, RZ, 0x5, R0 ;  /* 0x00000005ff077819 */ /* 0x000fe40000011600 */
[----:B--2---:R-:W-:Y:S01]  /*01a0*/  LEA R2, P0, R9, UR6, 0x2 ;  /* 0x0000000609027c11 */ /* 0x004fe2000f8010ff */
[----:B---3--:R-:W-:-:S03]  /*01b0*/  IMAD.WIDE.U32 R4, R3, 0x4, R4 ;  /* 0x0000000403047825 */ /* 0x008fc600078e0004 */
[----:B------:R-:W-:Y:S01]  /*01c0*/  LEA.HI.X R3, R9, UR7, R12, 0x2, P0 ;  /* 0x0000000709037c11 */ /* 0x000fe200080f140c */
[----:B------:R-:W-:-:S04]  /*01d0*/  IMAD R9, R7, UR10, R8 ;  /* 0x0000000a07097c24 */ /* 0x000fc8000f8e0208 */
[----:B------:R-:W-:Y:S01]  /*01e0*/  IMAD.WIDE R4, R9, 0x4, R4 ;  /* 0x0000000409047825 */ /* 0x000fe200078e0204 */
[----:B-----5:R-:W2:Y:S04]  /*01f0*/  LDG.E.128.CONSTANT R92, desc[UR8][R2.64] ;  /* 0x00000008025c7981 */ /* 0x020ea8000c1e9d00 */
[----:B------:R0:W3:Y:S01]  /*0200*/  LDG.E.128.CONSTANT R12, desc[UR8][R4.64] ;  /* 0x00000008040c7981 */ /* 0x0000e2000c1e9d00 */
[----:B------:R-:W1:Y:S01]  /*0210*/  S2UR UR6, SR_CgaCtaId ;  /* 0x00000000000679c3 */ /* 0x000e620000008800 */
[----:B------:R-:W-:Y:S01]  /*0220*/  UMOV UR4, 0x400 ;  /* 0x0000040000047882 */ /* 0x000fe20000000000 */
[----:B------:R-:W-:Y:S01]  /*0230*/  SHF.L.U32 R9, R17, 0xb, RZ ;  /* 0x0000000b11097819 */ /* 0x000fe200000006ff */
[----:B------:R-:W-:Y:S01]  /*0240*/  UIADD3 UR5, UPT, UPT, UR4, 0x2000, URZ ;  /* 0x0000200004057890 */ /* 0x000fe2000fffe0ff */
[----:B------:R-:W-:-:S02]  /*0250*/  SHF.L.U32 R0, R0, 0x4, RZ ;  /* 0x0000000400007819 */ /* 0x000fc400000006ff */
[----:B------:R-:W-:Y:S02]  /*0260*/  CS2R R98, SRZ ;  /* 0x0000000000627805 */ /* 0x000fe4000001ff00 */
[----:B------:R-:W-:Y:S02]  /*0270*/  LOP3.LUT R9, R9, 0x800, RZ, 0xc0, !PT ;  /* 0x0000080009097812 */ /* 0x000fe400078ec0ff */
[----:B------:R-:W-:Y:S02]  /*0280*/  CS2R R96, SRZ ;  /* 0x0000000000607805 */ /* 0x000fe4000001ff00 */
[----:B------:R-:W-:Y:S01]  /*0290*/  LOP3.LUT R11, R0, 0x1f0, RZ, 0xc0, !PT ;  /* 0x000001f0000b7812 */ /* 0x000fe200078ec0ff */
[----:B0-----:R-:W-:Y:S01]  /*02a0*/  HFMA2 R5, -RZ, RZ, 0, 5.9604644775390625e-08 ;  /* 0x00000001ff057431 */ /* 0x001fe200000001ff */
[----:B------:R-:W-:Y:S02]  /*02b0*/  CS2R R90, SRZ ;  /* 0x00000000005a7805 */ /* 0x000fe4000001ff00 */
[----:B------:R-:W-:-:S02]  /*02c0*/  CS2R R88, SRZ ;  /* 0x0000000000587805 */ /* 0x000fc4000001ff00 */
[----:B------:R-:W-:Y:S02]  /*02d0*/  CS2R R86, SRZ ;  /* 0x0000000000567805 */ /* 0x000fe4000001ff00 */
[----:B------:R-:W-:Y:S02]  /*02e0*/  CS2R R84, SRZ ;  /* 0x0000000000547805 */ /* 0x000fe4000001ff00 */
[----:B------:R-:W-:Y:S02]  /*02f0*/  CS2R R82, SRZ ;  /* 0x0000000000527805 */ /* 0x000fe4000001ff00 */
[----:B------:R-:W-:Y:S02]  /*0300*/  CS2R R80, SRZ ;  /* 0x0000000000507805 */ /* 0x000fe4000001ff00 */
[----:B------:R-:W-:Y:S02]  /*0310*/  CS2R R78, SRZ ;  /* 0x00000000004e7805 */ /* 0x000fe4000001ff00 */
[----:B------:R-:W-:-:S02]  /*0320*/  CS2R R76, SRZ ;  /* 0x00000000004c7805 */ /* 0x000fc4000001ff00 */
[----:B------:R-:W-:Y:S02]  /*0330*/  CS2R R74, SRZ ;  /* 0x00000000004a7805 */ /* 0x000fe4000001ff00 */
[----:B------:R-:W-:Y:S02]  /*0340*/  CS2R R72, SRZ ;  /* 0x0000000000487805 */ /* 0x000fe4000001ff00 */
[----:B------:R-:W-:Y:S02]  /*0350*/  CS2R R70, SRZ ;  /* 0x0000000000467805 */ /* 0x000fe4000001ff00 */
[----:B------:R-:W-:Y:S02]  /*0360*/  CS2R R68, SRZ ;  /* 0x0000000000447805 */ /* 0x000fe4000001ff00 */
[----:B------:R-:W-:Y:S02]  /*0370*/  CS2R R66, SRZ ;  /* 0x0000000000427805 */ /* 0x000fe4000001ff00 */
[----:B------:R-:W-:Y:S01]  /*0380*/  CS2R R64, SRZ ;  /* 0x0000000000407805 */ /* 0x000fe2000001ff00 */
[----:B-1----:R-:W-:Y:S01]  /*0390*/  ULEA UR4, UR6, UR4, 0x18 ;  /* 0x0000000406047291 */ /* 0x002fe2000f8ec0ff */
[----:B------:R-:W-:Y:S01]  /*03a0*/  CS2R R62, SRZ ;  /* 0x00000000003e7805 */ /* 0x000fe2000001ff00 */
[----:B------:R-:W-:Y:S01]  /*03b0*/  ULEA UR5, UR6, UR5, 0x18 ;  /* 0x0000000506057291 */ /* 0x000fe2000f8ec0ff */
[----:B------:R-:W-:-:S02]  /*03c0*/  CS2R R60, SRZ ;  /* 0x00000000003c7805 */ /* 0x000fc4000001ff00 */
[----:B------:R-:W-:Y:S02]  /*03d0*/  CS2R R42, SRZ ;  /* 0x00000000002a7805 */ /* 0x000fe4000001ff00 */
[----:B------:R-:W-:Y:S02]  /*03e0*/  CS2R R40, SRZ ;  /* 0x0000000000287805 */ /* 0x000fe4000001ff00 */
[----:B------:R-:W-:Y:S02]  /*03f0*/  IADD3 R9, PT, PT, R9, UR4, RZ ;  /* 0x0000000409097c10 */ /* 0x000fe4000fffe0ff */
[----:B------:R-:W-:Y:S02]  /*0400*/  CS2R R38, SRZ ;  /* 0x0000000000267805 */ /* 0x000fe4000001ff00 */
[----:B------:R-:W-:Y:S02]  /*0410*/  LEA R0, R7, UR5, 0x9 ;  /* 0x0000000507007c11 */ /* 0x000fe4000f8e48ff */
[----:B------:R-:W-:-:S02]  /*0420*/  CS2R R36, SRZ ;  /* 0x0000000000247805 */ /* 0x000fc4000001ff00 */
[----:B------:R-:W-:Y:S02]  /*0430*/  LEA R9, R6, R9, 0x2 ;  /* 0x0000000906097211 */ /* 0x000fe400078e10ff */
[----:B------:R-:W-:Y:S02]  /*0440*/  CS2R R34, SRZ ;  /* 0x0000000000227805 */ /* 0x000fe4000001ff00 */
[----:B------:R-:W-:Y:S02]  /*0450*/  IADD3 R0, PT, PT, R0, R11, RZ ;  /* 0x0000000b00007210 */ /* 0x000fe40007ffe0ff */
[----:B------:R-:W-:Y:S02]  /*0460*/  CS2R R32, SRZ ;  /* 0x0000000000207805 */ /* 0x000fe4000001ff00 */
[----:B------:R-:W-:Y:S02]  /*0470*/  LEA R4, R17, UR5, 0x5 ;  /* 0x0000000511047c11 */ /* 0x000fe4000f8e28ff */
[----:B------:R-:W-:-:S02]  /*0480*/  CS2R R30, SRZ ;  /* 0x00000000001e7805 */ /* 0x000fc4000001ff00 */
[----:B------:R-:W-:Y:S02]  /*0490*/  IADD3 R7, PT, PT, R7, 0x8, RZ ;  /* 0x0000000807077810 */ /* 0x000fe40007ffe0ff */
[----:B------:R-:W-:Y:S02]  /*04a0*/  CS2R R28, SRZ ;  /* 0x00000000001c7805 */ /* 0x000fe4000001ff00 */
[----:B------:R-:W-:Y:S02]  /*04b0*/  CS2R R26, SRZ ;  /* 0x00000000001a7805 */ /* 0x000fe4000001ff00 */
[----:B------:R-:W-:Y:S02]  /*04c0*/  CS2R R24, SRZ ;  /* 0x0000000000187805 */ /* 0x000fe4000001ff00 */
[----:B------:R-:W-:Y:S01]  /*04d0*/  CS2R R22, SRZ ;  /* 0x0000000000167805 */ /* 0x000fe2000001ff00 */
[----:B------:R-:W-:Y:S01]  /*04e0*/  IMAD R6, R7, UR10, R8 ;  /* 0x0000000a07067c24 */ /* 0x000fe2000f8e0208 */
[----:B------:R-:W-:-:S02]  /*04f0*/  CS2R R20, SRZ ;  /* 0x0000000000147805 */ /* 0x000fc4000001ff00 */
[----:B------:R-:W-:Y:S02]  /*0500*/  CS2R R18, SRZ ;  /* 0x0000000000127805 */ /* 0x000fe4000001ff00 */
[----:B------:R-:W-:Y:S01]  /*0510*/  CS2R R16, SRZ ;  /* 0x0000000000107805 */ /* 0x000fe2000001ff00 */
[----:B--2---:R-:W-:Y:S04]  /*0520*/  STS [R9], R92 ;  /* 0x0000005c09007388 */ /* 0x004fe80000000800 */
[----:B------:R-:W-:Y:S04]  /*0530*/  STS [R9+0x200], R93 ;  /* 0x0002005d09007388 */ /* 0x000fe80000000800 */
[----:B------:R-:W-:Y:S04]  /*0540*/  STS [R9+0x400], R94 ;  /* 0x0004005e09007388 */ /* 0x000fe80000000800 */
[----:B------:R-:W-:Y:S04]  /*0550*/  STS [R9+0x600], R95 ;  /* 0x0006005f09007388 */ /* 0x000fe80000000800 */
[----:B---3--:R0:W-:Y:S01]  /*0560*/  STS.128 [R0], R12 ;  /* 0x0000000c00007388 */ /* 0x0081e20000000c00 */
[----:B------:R-:W-:Y:S01]  /*0570*/  BAR.SYNC.DEFER_BLOCKING 0x0 ;  /* 0x0000000000007b1d */ /* 0x000fe20000010000 */
[----:B0-----:R-:W-:-:S05]  /*0580*/  LEA R0, R10, UR4, 0x5 ;  /* 0x000000040a007c11 */ /* 0x001fca000f8e28ff */
[----:B------:R-:W-:Y:S01]  /*0590*/  UMOV UR4, URZ ;  /* 0x000000ff00047c82 */ /* 0x000fe20008000000 */
[----:B------:R-:W0:Y:S04]  /*05a0*/  LDS.128 R56, [R0] ;  /* 0x0000000000387984 */ /* 0x000e280000000c00 */
[----:B------:R-:W1:Y:S04]  /*05b0*/  LDS.128 R52, [R0+0x10] ;  /* 0x0000100000347984 */ /* 0x000e680000000c00 */
[----:B------:R-:W2:Y:S04]  /*05c0*/  LDS.128 R48, [R4] ;  /* 0x0000000004307984 */ /* 0x000ea80000000c00 */
[----:B------:R3:W4:Y:S02]  /*05d0*/  LDS.128 R44, [R4+0x10] ;  /* 0x00001000042c7984 */ /* 0x0007240000000c00 */
[----:B---3--:R-:W-:-:S04]  /*05e0*/  IADD3 R4, P0, PT, R2, 0x20, RZ ;  /* 0x0000002002047810 */ /* 0x008fc80007f1e0ff */
[----:B------:R-:W-:-:S09]  /*05f0*/  IADD3.X R3, PT, PT, RZ, R3, RZ, P0, !PT ;  /* 0x00000003ff037210 */ /* 0x000fd200007fe4ff */
.L_x_1:
[----:B------:R-:W3:Y:S01]  /*0600*/  S2R R105, SR_CgaCtaId ;  /* 0x0000000000697919 */ /* 0x000ee20000008800 */
[-C--:B0---4-:R-:W-:Y:S01]  /*0610*/  FFMA R9, R44, R56.reuse, R20 ;  /* 0x000000382c097223 */ /* 0x091fe20000000014 */
[----:B------:R-:W-:Y:S01]  /*0620*/  MOV R20, 0x400 ;  /* 0x0000040000147802 */ /* 0x000fe20000000f00 */
[-C--:B--2---:R-:W-:Y:S01]  /*0630*/  FFMA R118, R48, R56.reuse, R16 ;  /* 0x0000003830767223 */ /* 0x084fe20000000010 */
[----:B------:R-:W0:Y:S01]  /*0640*/  S2R R2, SR_TID.Y ;  /* 0x0000000000027919 */ /* 0x000e220000002200 */
[----:B------:R-:W-:Y:S01]  /*0650*/  SHF.L.U32 R8, R5, 0xc, RZ ;  /* 0x0000000c05087819 */ /* 0x000fe200000006ff */
[-C--:B------:R-:W-:Y:S01]  /*0660*/  FFMA R10, R45, R56.reuse, R21 ;  /* 0x000000382d0a7223 */ /* 0x080fe20000000015 */
[----:B------:R-:W-:Y:S01]  /*0670*/  IADD3 R16, PT, PT, R20, 0x2000, RZ ;  /* 0x0000200014107810 */ /* 0x000fe20007ffe0ff */
[----:B------:R-:W2:Y:S01]  /*0680*/  S2R R0, SR_TID.X ;  /* 0x0000000000007919 */ /* 0x000ea20000002100 */
[----:B------:R-:W-:Y:S01]  /*0690*/  LOP3.LUT R8, R8, 0x1000, RZ, 0x3c, !PT ;  /* 0x0000100008087812 */ /* 0x000fe200078e3cff */
[-C--:B------:R-:W-:Y:S01]  /*06a0*/  FFMA R112, R49, R56.reuse, R17 ;  /* 0x0000003831707223 */ /* 0x080fe20000000011 */
[-C--:B------:R-:W-:Y:S01]  /*06b0*/  FFMA R7, R51, R56.reuse, R19 ;  /* 0x0000003833077223 */ /* 0x080fe20000000013 */
[-C--:B------:R-:W-:Y:S01]  /*06c0*/  FFMA R11, R46, R56.reuse, R22 ;  /* 0x000000382e0b7223 */ /* 0x080fe20000000016 */
[-C--:B------:R-:W-:Y:S01]  /*06d0*/  FFMA R103, R50, R56.reuse, R18 ;  /* 0x0000003832677223 */ /* 0x080fe20000000012 */
[----:B------:R-:W-:Y:S01]  /*06e0*/  FFMA R23, R47, R56, R23 ;  /* 0x000000382f177223 */ /* 0x000fe20000000017 */
[-C--:B------:R-:W-:Y:S01]  /*06f0*/  FFMA R110, R44, R57.reuse, R28 ;  /* 0x000000392c6e7223 */ /* 0x080fe2000000001c */
[-C--:B------:R-:W-:Y:S01]  /*0700*/  FFMA R109, R45, R57.reuse, R29 ;  /* 0x000000392d6d7223 */ /* 0x080fe2000000001d */
[-C--:B------:R-:W-:Y:S01]  /*0710*/  FFMA R108, R46, R57.reuse, R30 ;  /* 0x000000392e6c7223 */ /* 0x080fe2000000001e */
[-C--:B------:R-:W-:Y:S01]  /*0720*/  FFMA R107, R47, R57.reuse, R31 ;  /* 0x000000392f6b7223 */ /* 0x080fe2000000001f */
[-C--:B------:R-:W-:Y:S01]  /*0730*/  FFMA R116, R48, R57.reuse, R24 ;  /* 0x0000003930747223 */ /* 0x080fe20000000018 */
[-C--:B------:R-:W-:Y:S01]  /*0740*/  FFMA R114, R49, R57.reuse, R25 ;  /* 0x0000003931727223 */ /* 0x080fe20000000019 */
[-C--:B------:R-:W-:Y:S01]  /*0750*/  FFMA R113, R50, R57.reuse, R26 ;  /* 0x0000003932717223 */ /* 0x080fe2000000001a */
[----:B------:R-:W-:Y:S01]  /*0760*/  FFMA R101, R51, R57, R27 ;  /* 0x0000003933657223 */ /* 0x000fe2000000001b */
        /* <DEDUP_REMOVED lines=9> */
[C---:B---3--:R-:W-:Y:S01]  /*0800*/  LEA R20, R105.reuse, R20, 0x18 ;  /* 0x0000001469147211 */ /* 0x048fe200078ec0ff */
[----:B------:R-:W-:Y:S01]  /*0810*/  FFMA R32, R48, R58, R32 ;  /* 0x0000003a30207223 */ /* 0x000fe20000000020 */
[----:B------:R-:W-:Y:S01]  /*0820*/  LEA R21, R105, R16, 0x18 ;  /* 0x0000001069157211 */ /* 0x000fe200078ec0ff */
[----:B------:R-:W-:Y:S01]  /*0830*/  FFMA R105, R45, R59, R61 ;  /* 0x0000003b2d697223 */ /* 0x000fe2000000003d */
[----:B------:R-:W-:Y:S01]  /*0840*/  IADD3 R17, PT, PT, R20, R8, RZ ;  /* 0x0000000814117210 */ /* 0x000fe20007ffe0ff */
[----:B------:R-:W-:Y:S01]  /*0850*/  FFMA R33, R49, R58, R33 ;  /* 0x0000003a31217223 */ /* 0x000fe20000000021 */
[----:B------:R-:W-:Y:S01]  /*0860*/  IADD3 R19, PT, PT, R21, R8, RZ ;  /* 0x0000000815137210 */ /* 0x000fe20007ffe0ff */
[-C--:B------:R-:W-:Y:S01]  /*0870*/  FFMA R34, R50, R58.reuse, R34 ;  /* 0x0000003a32227223 */ /* 0x080fe20000000022 */
[----:B0-----:R-:W-:Y:S01]  /*0880*/  LEA R8, R2, R17, 0x5 ;  /* 0x0000001102087211 */ /* 0x001fe200078e28ff */
[----:B------:R-:W-:Y:S01]  /*0890*/  FFMA R102, R51, R58, R35 ;  /* 0x0000003a33667223 */ /* 0x000fe20000000023 */
[----:B--2---:R-:W-:Y:S01]  /*08a0*/  LEA R22, R0, R19, 0x5 ;  /* 0x0000001300167211 */ /* 0x004fe200078e28ff */
[-C--:B-1----:R-:W-:Y:S01]  /*08b0*/  FFMA R64, R48, R52.reuse, R64 ;  /* 0x0000003430407223 */ /* 0x082fe20000000040 */
[-C--:B------:R-:W-:Y:S01]  /*08c0*/  FFMA R65, R49, R52.reuse, R65 ;  /* 0x0000003431417223 */ /* 0x080fe20000000041 */
[----:B------:R-:W-:Y:S01]  /*08d0*/  LDS.128 R28, [R8+0x200] ;  /* 0x00020000081c7984 */ /* 0x000fe20000000c00 */
[-C--:B------:R-:W-:Y:S01]  /*08e0*/  FFMA R66, R50, R52.reuse, R66 ;  /* 0x0000003432427223 */ /* 0x080fe20000000042 */
[----:B------:R-:W-:Y:S01]  /*08f0*/  FFMA R67, R51, R52, R67 ;  /* 0x0000003433437223 */ /* 0x000fe20000000043 */
[-C--:B------:R-:W-:Y:S01]  /*0900*/  FFMA R72, R48, R53.reuse, R72 ;  /* 0x0000003530487223 */ /* 0x080fe20000000048 */
[----:B------:R-:W0:Y:S01]  /*0910*/  LDS.128 R16, [R22+0x200] ;  /* 0x0002000016107984 */ /* 0x000e220000000c00 */
[-C--:B------:R-:W-:Y:S01]  /*0920*/  FFMA R73, R49, R53.reuse, R73 ;  /* 0x0000003531497223 */ /* 0x080fe20000000049 */
[-C--:B------:R-:W-:Y:S01]  /*0930*/  FFMA R74, R50, R53.reuse, R74 ;  /* 0x00000035324a7223 */ /* 0x080fe2000000004a */
[----:B------:R-:W-:Y:S01]  /*0940*/  FFMA R75, R51, R53, R75 ;  /* 0x00000035334b7223 */ /* 0x000fe2000000004b */
[----:B------:R-:W1:Y:S01]  /*0950*/  LDS.128 R24, [R8+0x210] ;  /* 0x0002100008187984 */ /* 0x000e620000000c00 */
[-C--:B------:R-:W-:Y:S01]  /*0960*/  FFMA R80, R48, R54.reuse, R80 ;  /* 0x0000003630507223 */ /* 0x080fe20000000050 */
[-C--:B------:R-:W-:Y:S01]  /*0970*/  FFMA R81, R49, R54.reuse, R81 ;  /* 0x0000003631517223 */ /* 0x080fe20000000051 */
[-C--:B------:R-:W-:Y:S01]  /*0980*/  FFMA R82, R50, R54.reuse, R82 ;  /* 0x0000003632527223 */ /* 0x080fe20000000052 */
[----:B------:R-:W-:Y:S01]  /*0990*/  FFMA R83, R51, R54, R83 ;  /* 0x0000003633537223 */ /* 0x000fe20000000053 */
[-C--:B------:R-:W-:Y:S01]  /*09a0*/  FFMA R38, R48, R55.reuse, R88 ;  /* 0x0000003730267223 */ /* 0x080fe20000000058 */
[-C--:B------:R-:W-:Y:S01]  /*09b0*/  FFMA R36, R49, R55.reuse, R89 ;  /* 0x0000003731247223 */ /* 0x080fe20000000059 */
[-C--:B------:R-:W-:Y:S01]  /*09c0*/  FFMA R90, R50, R55.reuse, R90 ;  /* 0x00000037325a7223 */ /* 0x080fe2000000005a */
[----:B------:R-:W-:Y:S01]  /*09d0*/  FFMA R59, R51, R55, R91 ;  /* 0x00000037333b7223 */ /* 0x000fe2000000005b */
[-C--:B------:R-:W-:Y:S01]  /*09e0*/  FFMA R57, R45, R58.reuse, R37 ;  /* 0x0000003a2d397223 */ /* 0x080fe20000000025 */
[----:B------:R-:W2:Y:S01]  /*09f0*/  LDS.128 R48, [R22+0x210] ;  /* 0x0002100016307984 */ /* 0x000ea20000000c00 */
[----:B------:R-:W-:Y:S01]  /*0a00*/  FFMA R58, R47, R58, R39 ;  /* 0x0000003a2f3a7223 */ /* 0x000fe20000000027 */
[C---:B------:R-:W-:Y:S01]  /*0a10*/  FFMA R68, R44.reuse, R52, R68 ;  /* 0x000000342c447223 */ /* 0x040fe20000000044 */
        /* <DEDUP_REMOVED lines=9> */
[-C--:B------:R-:W-:Y:S01]  /*0ab0*/  FFMA R88, R45, R55.reuse, R97 ;  /* 0x000000372d587223 */ /* 0x080fe20000000061 */
[CC--:B------:R-:W-:Y:S01]  /*0ac0*/  FFMA R117, R46.reuse, R55.reuse, R98 ;  /* 0x000000372e757223 */ /* 0x0c0fe20000000062 */
[----:B------:R-:W-:Y:S01]  /*0ad0*/  FFMA R119, R47, R55, R99 ;  /* 0x000000372f777223 */ /* 0x000fe20000000063 */
[-C--:B------:R-:W-:Y:S01]  /*0ae0*/  FFMA R69, R45, R52.reuse, R69 ;  /* 0x000000342d457223 */ /* 0x080fe20000000045 */
[-C--:B------:R-:W-:Y:S01]  /*0af0*/  FFMA R70, R46, R52.reuse, R70 ;  /* 0x000000342e467223 */ /* 0x080fe20000000046 */
[----:B------:R-:W-:Y:S01]  /*0b00*/  FFMA R71, R47, R52, R71 ;  /* 0x000000342f477223 */ /* 0x000fe20000000047 */
[----:B------:R-:W-:Y:S01]  /*0b10*/  UIADD3 UR4, UPT, UPT, UR4, 0x8, URZ ;  /* 0x0000000804047890 */ /* 0x000fe2000fffe0ff */
[C---:B0-----:R-:W-:Y:S01]  /*0b20*/  FFMA R91, R29.reuse, R19, R101 ;  /* 0x000000131d5b7223 */ /* 0x041fe20000000065 */
[-C--:B------:R-:W-:Y:S01]  /*0b30*/  FFMA R118, R28, R16.reuse, R118 ;  /* 0x000000101c767223 */ /* 0x080fe20000000076 */
[-C--:B------:R-:W-:Y:S01]  /*0b40*/  FFMA R116, R29, R16.reuse, R116 ;  /* 0x000000101d747223 */ /* 0x080fe20000000074 */
[-C--:B------:R-:W-:Y:S01]  /*0b50*/  FFMA R62, R30, R16.reuse, R32 ;  /* 0x000000101e3e7223 */ /* 0x080fe20000000020 */
[-C--:B------:R-:W-:Y:S01]  /*0b60*/  FFMA R115, R31, R16.reuse, R115 ;  /* 0x000000101f737223 */ /* 0x080fe20000000073 */
[-C--:B-1----:R-:W-:Y:S01]  /*0b70*/  FFMA R64, R24, R16.reuse, R64 ;  /* 0x0000001018407223 */ /* 0x082fe20000000040 */
        /* <DEDUP_REMOVED lines=20> */
[C---:B--2---:R-:W-:Y:S01]  /*0cc0*/  FFMA R113, R28.reuse, R48, R9 ;  /* 0x000000301c717223 */ /* 0x044fe20000000009 */
[C---:B------:R-:W-:Y:S01]  /*0cd0*/  FFMA R112, R28.reuse, R49, R10 ;  /* 0x000000311c707223 */ /* 0x040fe2000000000a */
[C---:B------:R-:W-:Y:S01]  /*0ce0*/  FFMA R59, R28.reuse, R50, R11 ;  /* 0x000000321c3b7223 */ /* 0x040fe2000000000b */
[----:B------:R-:W-:Y:S01]  /*0cf0*/  FFMA R111, R28, R51, R23 ;  /* 0x000000331c6f7223 */ /* 0x000fe20000000017 */
[C---:B------:R-:W-:Y:S01]  /*0d00*/  FFMA R110, R29.reuse, R48, R110 ;  /* 0x000000301d6e7223 */ /* 0x040fe2000000006e */
        /* <DEDUP_REMOVED lines=11> */
[----:B------:R-:W-:Y:S01]  /*0dc0*/  LDS.128 R32, [R8+0x400] ;  /* 0x0004000008207984 */ /* 0x000fe20000000c00 */
[-C--:B------:R-:W-:Y:S01]  /*0dd0*/  FFMA R66, R24, R18.reuse, R66 ;  /* 0x0000001218427223 */ /* 0x080fe20000000042 */
[CC--:B------:R-:W-:Y:S01]  /*0de0*/  FFMA R74, R25.reuse, R18.reuse, R74 ;  /* 0x00000012194a7223 */ /* 0x0c0fe2000000004a */
[----:B------:R-:W-:Y:S01]  /*0df0*/  FFMA R82, R26, R18, R82 ;  /* 0x000000121a527223 */ /* 0x000fe20000000052 */
[----:B------:R-:W0:Y:S01]  /*0e00*/  LDS.128 R28, [R22+0x410] ;  /* 0x00041000161c7984 */ /* 0x000e220000000c00 */
[-C--:B------:R-:W-:Y:S01]  /*0e10*/  FFMA R67, R24, R19.reuse, R67 ;  /* 0x0000001318437223 */ /* 0x080fe20000000043 */
[CC--:B------:R-:W-:Y:S01]  /*0e20*/  FFMA R75, R25.reuse, R19.reuse, R75 ;  /* 0x00000013194b7223 */ /* 0x0c0fe2000000004b */
[----:B------:R-:W-:Y:S01]  /*0e30*/  FFMA R83, R26, R19, R83 ;  /* 0x000000131a537223 */ /* 0x000fe20000000053 */
[----:B------:R-:W1:Y:S01]  /*0e40*/  LDS.128 R40, [R22+0x400] ;  /* 0x0004000016287984 */ /* 0x000e620000000c00 */
[-C--:B------:R-:W-:Y:S01]  /*0e50*/  FFMA R71, R24, R51.reuse, R71 ;  /* 0x0000003318477223 */ /* 0x080fe20000000047 */
[-C--:B------:R-:W-:Y:S01]  /*0e60*/  FFMA R79, R25, R51.reuse, R79 ;  /* 0x00000033194f7223 */ /* 0x080fe2000000004f */
[-C--:B------:R-:W-:Y:S01]  /*0e70*/  FFMA R87, R26, R51.reuse, R87 ;  /* 0x000000331a577223 */ /* 0x080fe20000000057 */
[----:B------:R-:W2:Y:S01]  /*0e80*/  LDS.128 R36, [R8+0x410] ;  /* 0x0004100008247984 */ /* 0x000ea20000000c00 */
[----:B------:R-:W-:Y:S01]  /*0e90*/  FFMA R7, R27, R51, R119 ;  /* 0x000000331b077223 */ /* 0x000fe20000000077 */
[-C--:B------:R-:W-:Y:S01]  /*0ea0*/  FFMA R68, R24, R48.reuse, R68 ;  /* 0x0000003018447223 */ /* 0x080fe20000000044 */
[-C--:B------:R-:W-:Y:S01]  /*0eb0*/  FFMA R76, R25, R48.reuse, R76 ;  /* 0x00000030194c7223 */ /* 0x080fe2000000004c */
[-C--:B------:R-:W-:Y:S01]  /*0ec0*/  FFMA R84, R26, R48.reuse, R84 ;  /* 0x000000301a547223 */ /* 0x080fe20000000054 */
[----:B------:R-:W-:Y:S01]  /*0ed0*/  FFMA R89, R27, R48, R89 ;  /* 0x000000301b597223 */ /* 0x000fe20000000059 */
[CC--:B------:R-:W-:Y:S01]  /*0ee0*/  FFMA R69, R24.reuse, R49.reuse, R69 ;  /* 0x0000003118457223 */ /* 0x0c0fe20000000045 */
[-C--:B------:R-:W-:Y:S01]  /*0ef0*/  FFMA R70, R24, R50.reuse, R70 ;  /* 0x0000003218467223 */ /* 0x080fe20000000046 */
[CC--:B------:R-:W-:Y:S01]  /*0f00*/  FFMA R77, R25.reuse, R49.reuse, R77 ;  /* 0x00000031194d7223 */ /* 0x0c0fe2000000004d */
[-C--:B------:R-:W-:Y:S01]  /*0f10*/  FFMA R78, R25, R50.reuse, R78 ;  /* 0x00000032194e7223 */ /* 0x080fe2000000004e */
[CC--:B------:R-:W-:Y:S01]  /*0f20*/  FFMA R85, R26.reuse, R49.reuse, R85 ;  /* 0x000000311a557223 */ /* 0x0c0fe20000000055 */
[-C--:B------:R-:W-:Y:S01]  /*0f30*/  FFMA R86, R26, R50.reuse, R86 ;  /* 0x000000321a567223 */ /* 0x080fe20000000056 */
[C---:B------:R-:W-:Y:S01]  /*0f40*/  FFMA R88, R27.reuse, R49, R88 ;  /* 0x000000311b587223 */ /* 0x040fe20000000058 */
[----:B------:R-:W-:-:S02]  /*0f50*/  FFMA R63, R27, R50, R117 ;  /* 0x000000321b3f7223 */ /* 0x000fc40000000075 */
[----:B------:R-:W-:Y:S01]  /*0f60*/  LDS.128 R24, [R22+0x600] ;  /* 0x0006000016187984 */ /* 0x000fe20000000c00 */
[C---:B0-----:R-:W-:Y:S01]  /*0f70*/  FFMA R23, R32.reuse, R30, R59 ;  /* 0x0000001e20177223 */ /* 0x041fe2000000003b */
[C---:B------:R-:W-:Y:S01]  /*0f80*/  FFMA R113, R32.reuse, R28, R113 ;  /* 0x0000001c20717223 */ /* 0x040fe20000000071 */
[----:B------:R-:W0:Y:S01]  /*0f90*/  LDC R59, c[0x0][0x3a0] ;  /* 0x0000e800ff3b7b82 */ /* 0x000e220000000800 */
[----:B------:R-:W-:Y:S01]  /*0fa0*/  FFMA R112, R32, R29, R112 ;  /* 0x0000001d20707223 */ /* 0x000fe20000000070 */
[-C--:B-1----:R-:W-:Y:S01]  /*0fb0*/  FFMA R11, R34, R42.reuse, R17 ;  /* 0x0000002a220b7223 */ /* 0x082fe20000000011 */
[----:B------:R-:W-:Y:S01]  /*0fc0*/  FFMA R48, R35, R42, R16 ;  /* 0x0000002a23307223 */ /* 0x000fe20000000010 */
[-C--:B------:R-:W-:Y:S01]  /*0fd0*/  FFMA R58, R32, R40.reuse, R118 ;  /* 0x00000028203a7223 */ /* 0x080fe20000000076 */
[-C--:B------:R-:W-:Y:S01]  /*0fe0*/  FFMA R57, R33, R40.reuse, R116 ;  /* 0x0000002821397223 */ /* 0x080fe20000000074 */
[-C--:B------:R-:W-:Y:S01]  /*0ff0*/  FFMA R62, R34, R40.reuse, R62 ;  /* 0x00000028223e7223 */ /* 0x080fe2000000003e */
[-C--:B------:R-:W-:Y:S01]  /*1000*/  FFMA R50, R35, R40.reuse, R115 ;  /* 0x0000002823327223 */ /* 0x080fe20000000073 */
[-C--:B--2---:R-:W-:Y:S01]  /*1010*/  FFMA R64, R36, R40.reuse, R64 ;  /* 0x0000002824407223 */ /* 0x084fe20000000040 */
        /* <DEDUP_REMOVED lines=15> */
[----:B0-----:R-:W-:Y:S01]  /*1110*/  ISETP.LE.AND P0, PT, R59, UR4, PT ;  /* 0x000000043b007c0c */ /* 0x001fe2000bf03270 */
[-C--:B------:R-:W-:Y:S01]  /*1120*/  FFMA R82, R38, R42.reuse, R82 ;  /* 0x0000002a26527223 */ /* 0x080fe20000000052 */
[----:B------:R-:W-:Y:S01]  /*1130*/  FFMA R44, R39, R42, R44 ;  /* 0x0000002a272c7223 */ /* 0x000fe2000000002c */
[----:B------:R-:W0:Y:S01]  /*1140*/  LDS.128 R16, [R8+0x600] ;  /* 0x0006000008107984 */ /* 0x000e220000000c00 */
        /* <DEDUP_REMOVED lines=8> */
[----:B------:R-:W-:Y:S01]  /*11d0*/  FFMA R111, R32, R31, R111 ;  /* 0x0000001f206f7223 */ /* 0x000fe2000000006f */
[----:B------:R-:W1:Y:S01]  /*11e0*/  @!P0 S2R R51, SR_CTAID.X ;  /* 0x0000000000338919 */ /* 0x000e620000002500 */
[C---:B------:R-:W-:Y:S01]  /*11f0*/  FFMA R110, R33.reuse, R28, R110 ;  /* 0x0000001c216e7223 */ /* 0x040fe2000000006e */
[C---:B------:R-:W-:Y:S01]  /*1200*/  FFMA R109, R33.reuse, R29, R109 ;  /* 0x0000001d216d7223 */ /* 0x040fe2000000006d */
[C---:B------:R-:W-:Y:S01]  /*1210*/  FFMA R108, R33.reuse, R30, R108 ;  /* 0x0000001e216c7223 */ /* 0x040fe2000000006c */
[----:B------:R-:W2:Y:S01]  /*1220*/  LDS.128 R40, [R8+0x610] ;  /* 0x0006100008287984 */ /* 0x000ea20000000c00 */
        /* <DEDUP_REMOVED lines=23> */
[----:B------:R-:W3:Y:S01]  /*13a0*/  LDS.128 R32, [R22+0x610] ;  /* 0x0006100016207984 */ /* 0x000ee20000000c00 */
[C---:B------:R-:W-:Y:S01]  /*13b0*/  FFMA R63, R39.reuse, R30, R63 ;  /* 0x0000001e273f7223 */ /* 0x040fe2000000003f */
[----:B------:R-:W-:Y:S01]  /*13c0*/  FFMA R7, R39, R31, R7 ;  /* 0x0000001f27077223 */ /* 0x000fe20000000007 */
[----:B------:R-:W4:Y:S01]  /*13d0*/  @!P0 LDC.64 R96, c[0x0][0x388] ;  /* 0x0000e200ff608b82 */ /* 0x000f220000000a00 */
[----:B------:R-:W-:Y:S01]  /*13e0*/  LDS.128 R28, [R8+0x800] ;  /* 0x00080000081c7984 */ /* 0x000fe20000000c00 */
[----:B-1----:R-:W-:Y:S01]  /*13f0*/  @!P0 SHF.L.U32 R51, R51, 0x7, RZ ;  /* 0x0000000733338819 */ /* 0x002fe200000006ff */
[C---:B0-----:R-:W-:Y:S01]  /*1400*/  FFMA R50, R19.reuse, R24, R50 ;  /* 0x0000001813327223 */ /* 0x041fe20000000032 */
[C---:B------:R-:W-:Y:S01]  /*1410*/  FFMA R49, R19.reuse, R25, R49 ;  /* 0x0000001913317223 */ /* 0x040fe20000000031 */
[----:B------:R-:W0:Y:S01]  /*1420*/  LDS.128 R36, [R22+0x800] ;  /* 0x0008000016247984 */ /* 0x000e220000000c00 */
[----:B------:R-:W-:Y:S01]  /*1430*/  FFMA R48, R19, R26, R48 ;  /* 0x0000001a13307223 */ /* 0x000fe20000000030 */
[----:B------:R-:W-:Y:S01]  /*1440*/  @!P0 MOV R98, R4 ;  /* 0x0000000400628202 */ /* 0x000fe20000000f00 */
[-C--:B------:R-:W-:Y:S01]  /*1450*/  FFMA R58, R16, R24.reuse, R58 ;  /* 0x00000018103a7223 */ /* 0x080fe2000000003a */
[----:B------:R-:W-:Y:S01]  /*1460*/  @!P0 MOV R99, R3 ;  /* 0x0000000300638202 */ /* 0x000fe20000000f00 */
        /* <DEDUP_REMOVED lines=12> */
[----:B------:R-:W-:Y:S01]  /*1530*/  FFMA R53, R43, R25, R53 ;  /* 0x000000192b357223 */ /* 0x000fe20000000035 */
[----:B------:R-:W-:Y:S01]  /*1540*/  FFMA R52, R16, R26, R52 ;  /* 0x0000001a10347223 */ /* 0x000fe20000000034 */
[----:B----4-:R-:W-:-:S04]  /*1550*/  @!P0 IMAD.WIDE.U32 R96, R51, 0x4, R96 ;  /* 0x0000000433608825 */ /* 0x010fc800078e0060 */
[-C--:B------:R-:W-:Y:S01]  /*1560*/  FFMA R60, R17, R26.reuse, R60 ;  /* 0x0000001a113c7223 */ /* 0x080fe2000000003c */
[-C--:B------:R-:W-:Y:S01]  /*1570*/  FFMA R11, R18, R26.reuse, R11 ;  /* 0x0000001a120b7223 */ /* 0x080fe2000000000b */
[-C--:B------:R-:W-:Y:S01]  /*1580*/  FFMA R66, R40, R26.reuse, R66 ;  /* 0x0000001a28427223 */ /* 0x080fe20000000042 */
[-C--:B------:R-:W-:Y:S01]  /*1590*/  FFMA R74, R41, R26.reuse, R74 ;  /* 0x0000001a294a7223 */ /* 0x080fe2000000004a */
[----:B------:R-:W-:Y:S01]  /*15a0*/  FFMA R82, R42, R26, R82 ;  /* 0x0000001a2a527223 */ /* 0x000fe20000000052 */
[----:B------:R-:W-:-:S04]  /*15b0*/  @!P0 IMAD.WIDE R96, R6, 0x4, R96 ;  /* 0x0000000406608825 */ /* 0x000fc800078e0260 */
        /* <DEDUP_REMOVED lines=9> */
[C---:B---3--:R-:W-:Y:S01]  /*1650*/  FFMA R113, R16.reuse, R32, R113 ;  /* 0x0000002010717223 */ /* 0x048fe20000000071 */
[----:B------:R-:W1:Y:S01]  /*1660*/  LDS.128 R24, [R8+0x810] ;  /* 0x0008100008187984 */ /* 0x000e620000000c00 */
        /* <DEDUP_REMOVED lines=28> */
[----:B-----5:R-:W5:Y:S01]  /*1830*/  @!P0 LDG.E.128.CONSTANT R92, desc[UR8][R98.64] ;  /* 0x00000008625c8981 */ /* 0x020f62000c1e9d00 */
[C---:B------:R-:W-:Y:S01]  /*1840*/  FFMA R88, R43.reuse, R33, R88 ;  /* 0x000000212b587223 */ /* 0x040fe20000000058 */
[C---:B------:R-:W-:Y:S01]  /*1850*/  FFMA R63, R43.reuse, R34, R63 ;  /* 0x000000222b3f7223 */ /* 0x040fe2000000003f */
[----:B------:R-:W-:Y:S01]  /*1860*/  FFMA R7, R43, R35, R7 ;  /* 0x000000232b077223 */ /* 0x000fe20000000007 */
[----:B------:R-:W2:Y:S01]  /*1870*/  LDS.128 R16, [R22+0x810] ;  /* 0x0008100016107984 */ /* 0x000ea20000000c00 */
[C---:B0-----:R-:W-:Y:S01]  /*1880*/  FFMA R40, R31.reuse, R36, R50 ;  /* 0x000000241f287223 */ /* 0x041fe20000000032 */
[CC--:B------:R-:W-:Y:S01]  /*1890*/  FFMA R41, R31.reuse, R37.reuse, R49 ;  /* 0x000000251f297223 */ /* 0x0c0fe20000000031 */
[-C--:B------:R-:W-:Y:S01]  /*18a0*/  FFMA R42, R31, R38.reuse, R48 ;  /* 0x000000261f2a7223 */ /* 0x080fe20000000030 */
[----:B------:R0:W5:Y:S01]  /*18b0*/  @!P0 LDG.E.128.CONSTANT R12, desc[UR8][R96.64] ;  /* 0x00000008600c8981 */ /* 0x000162000c1e9d00 */
[-C--:B------:R-:W-:Y:S01]  /*18c0*/  FFMA R52, R28, R38.reuse, R52 ;  /* 0x000000261c347223 */ /* 0x080fe20000000034 */
[-C--:B------:R-:W-:Y:S01]  /*18d0*/  FFMA R60, R29, R38.reuse, R60 ;  /* 0x000000261d3c7223 */ /* 0x080fe2000000003c */
[-C--:B------:R-:W-:Y:S01]  /*18e0*/  FFMA R11, R30, R38.reuse, R11 ;  /* 0x000000261e0b7223 */ /* 0x080fe2000000000b */
[----:B------:R-:W-:Y:S01]  /*18f0*/  LDS.128 R32, [R8+0xa10] ;  /* 0x000a100008207984 */ /* 0x000fe20000000c00 */
[-C--:B-1----:R-:W-:Y:S01]  /*1900*/  FFMA R66, R24, R38.reuse, R66 ;  /* 0x0000002618427223 */ /* 0x082fe20000000042 */
[-C--:B------:R-:W-:Y:S01]  /*1910*/  FFMA R74, R25, R38.reuse, R74 ;  /* 0x00000026194a7223 */ /* 0x080fe2000000004a */
[-C--:B------:R-:W-:Y:S01]  /*1920*/  FFMA R82, R26, R38.reuse, R82 ;  /* 0x000000261a527223 */ /* 0x080fe20000000052 */
[----:B------:R-:W-:Y:S01]  /*1930*/  LDS.128 R48, [R22+0xa00] ;  /* 0x000a000016307984 */ /* 0x000fe20000000c00 */
[----:B------:R-:W-:Y:S01]  /*1940*/  FFMA R44, R27, R38, R44 ;  /* 0x000000261b2c7223 */ /* 0x000fe2000000002c */
[-C--:B------:R-:W-:Y:S01]  /*1950*/  FFMA R58, R28, R36.reuse, R58 ;  /* 0x000000241c3a7223 */ /* 0x080fe2000000003a */
[-C--:B------:R-:W-:Y:S01]  /*1960*/  FFMA R57, R29, R36.reuse, R57 ;  /* 0x000000241d397223 */ /* 0x080fe20000000039 */
[----:B0-----:R-:W0:Y:S01]  /*1970*/  LDS.128 R96, [R8+0xa00] ;  /* 0x000a000008607984 */ /* 0x001e220000000c00 */
        /* <DEDUP_REMOVED lines=20> */
[----:B------:R-:W-:-:S02]  /*1ac0*/  ISETP.LE.AND P1, PT, R59, UR4, PT ;  /* 0x000000043b007c0c */ /* 0x000fc4000bf23270 */
[----:B------:R-:W-:Y:S01]  /*1ad0*/  ISETP.LE.AND P0, PT, R59, UR4, PT ;  /* 0x000000043b007c0c */ /* 0x000fe2000bf03270 */
        /* <DEDUP_REMOVED lines=16> */
[-C--:B0-----:R-:W-:Y:S01]  /*1be0*/  FFMA R52, R96, R50.reuse, R52 ;  /* 0x0000003260347223 */ /* 0x081fe20000000034 */
[----:B------:R-:W0:Y:S01]  /*1bf0*/  LDS.128 R28, [R22+0xa10] ;  /* 0x000a1000161c7984 */ /* 0x000e220000000c00 */
[-C--:B------:R-:W-:Y:S01]  /*1c00*/  FFMA R60, R97, R50.reuse, R60 ;  /* 0x00000032613c7223 */ /* 0x080fe2000000003c */
[-C--:B------:R-:W-:Y:S01]  /*1c10*/  FFMA R11, R98, R50.reuse, R11 ;  /* 0x00000032620b7223 */ /* 0x080fe2000000000b */
[-C--:B------:R-:W-:Y:S01]  /*1c20*/  FFMA R42, R99, R50.reuse, R42 ;  /* 0x00000032632a7223 */ /* 0x080fe2000000002a */
[-C--:B------:R-:W-:Y:S01]  /*1c30*/  FFMA R66, R32, R50.reuse, R66 ;  /* 0x0000003220427223 */ /* 0x080fe20000000042 */
[-C--:B------:R-:W-:Y:S01]  /*1c40*/  FFMA R74, R33, R50.reuse, R74 ;  /* 0x00000032214a7223 */ /* 0x080fe2000000004a */
        /* <DEDUP_REMOVED lines=17> */
[----:B------:R-:W-:Y:S01]  /*1d60*/  FFMA R50, R35, R50, R44 ;  /* 0x0000003223327223 */ /* 0x000fe2000000002c */
[----:B------:R-:W-:Y:S01]  /*1d70*/  LDS.128 R100, [R8+0xc00] ;  /* 0x000c000008647984 */ /* 0x000fe20000000c00 */
[-C--:B------:R-:W-:Y:S01]  /*1d80*/  FFMA R58, R96, R48.reuse, R58 ;  /* 0x00000030603a7223 */ /* 0x080fe2000000003a */
[-C--:B------:R-:W-:Y:S01]  /*1d90*/  FFMA R57, R97, R48.reuse, R57 ;  /* 0x0000003061397223 */ /* 0x080fe20000000039 */
[-C--:B------:R-:W-:Y:S01]  /*1da0*/  FFMA R62, R98, R48.reuse, R62 ;  /* 0x00000030623e7223 */ /* 0x080fe2000000003e */
[----:B------:R-:W-:Y:S01]  /*1db0*/  LDS.128 R16, [R8+0xc10] ;  /* 0x000c100008107984 */ /* 0x000fe20000000c00 */
[-C--:B------:R-:W-:Y:S01]  /*1dc0*/  FFMA R40, R99, R48.reuse, R40 ;  /* 0x0000003063287223 */ /* 0x080fe20000000028 */
[-C--:B------:R-:W-:Y:S01]  /*1dd0*/  FFMA R64, R32, R48.reuse, R64 ;  /* 0x0000003020407223 */ /* 0x080fe20000000040 */
[-C--:B------:R-:W-:Y:S01]  /*1de0*/  FFMA R72, R33, R48.reuse, R72 ;  /* 0x0000003021487223 */ /* 0x080fe20000000048 */
[----:B------:R-:W1:Y:S01]  /*1df0*/  LDS.128 R44, [R22+0xc00] ;  /* 0x000c0000162c7984 */ /* 0x000e620000000c00 */
[-C--:B------:R-:W-:Y:S01]  /*1e00*/  FFMA R80, R34, R48.reuse, R80 ;  /* 0x0000003022507223 */ /* 0x080fe20000000050 */
[----:B------:R-:W-:Y:S01]  /*1e10*/  FFMA R56, R35, R48, R56 ;  /* 0x0000003023387223 */ /* 0x000fe20000000038 */
[-C--:B------:R-:W-:Y:S01]  /*1e20*/  FFMA R55, R96, R49.reuse, R55 ;  /* 0x0000003160377223 */ /* 0x080fe20000000037 */
[----:B------:R-:W2:Y:S01]  /*1e30*/  LDS.128 R24, [R22+0xc10] ;  /* 0x000c100016187984 */ /* 0x000ea20000000c00 */
        /* <DEDUP_REMOVED lines=15> */
[C---:B0-----:R-:W-:Y:S01]  /*1f30*/  FFMA R113, R96.reuse, R28, R113 ;  /* 0x0000001c60717223 */ /* 0x041fe20000000071 */
        /* <DEDUP_REMOVED lines=24> */
[CC--:B------:R-:W-:Y:S01]  /*20c0*/  FFMA R105, R99.reuse, R29.reuse, R105 ;  /* 0x0000001d63697223 */ /* 0x0c0fe20000000069 */
[----:B------:R-:W-:Y:S01]  /*20d0*/  FFMA R104, R99, R30, R104 ;  /* 0x0000001e63687223 */ /* 0x000fe20000000068 */
[C---:B------:R-:W-:Y:S01]  /*20e0*/  FFMA R84, R34.reuse, R28, R84 ;  /* 0x0000001c22547223 */ /* 0x040fe20000000054 */
[C---:B------:R-:W-:Y:S01]  /*20f0*/  FFMA R85, R34.reuse, R29, R85 ;  /* 0x0000001d22557223 */ /* 0x040fe20000000055 */
[C---:B------:R-:W-:Y:S01]  /*2100*/  FFMA R86, R34.reuse, R30, R86 ;  /* 0x0000001e22567223 */ /* 0x040fe20000000056 */
[----:B------:R-:W-:Y:S01]  /*2110*/  FFMA R87, R34, R31, R87 ;  /* 0x0000001f22577223 */ /* 0x000fe20000000057 */
[C---:B-1----:R-:W-:Y:S01]  /*2120*/  FFMA R32, R102.reuse, R44, R62 ;  /* 0x0000002c66207223 */ /* 0x042fe2000000003e */
[----:B------:R-:W-:Y:S01]  /*2130*/  FFMA R33, R102, R45, R61 ;  /* 0x0000002d66217223 */ /* 0x000fe2000000003d */
[CC--:B------:R-:W-:Y:S01]  /*2140*/  FFMA R51, R101.reuse, R46.reuse, R60 ;  /* 0x0000002e65337223 */ /* 0x0c0fe2000000003c */
        /* <DEDUP_REMOVED lines=8> */
[----:B------:R-:W-:Y:S01]  /*21d0*/  FFMA R34, R102, R46, R11 ;  /* 0x0000002e66227223 */ /* 0x000fe2000000000b */
[----:B------:R-:W-:Y:S01]  /*21e0*/  LDS.128 R60, [R8+0xe00] ;  /* 0x000e0000083c7984 */ /* 0x000fe20000000c00 */
[----:B------:R-:W-:Y:S01]  /*21f0*/  FFMA R47, R19, R47, R9 ;  /* 0x0000002f132f7223 */ /* 0x000fe20000000009 */
[-C--:B------:R-:W-:Y:S01]  /*2200*/  FFMA R58, R100, R44.reuse, R58 ;  /* 0x0000002c643a7223 */ /* 0x080fe2000000003a */
[-C--:B------:R-:W-:Y:S01]  /*2210*/  FFMA R57, R101, R44.reuse, R57 ;  /* 0x0000002c65397223 */ /* 0x080fe20000000039 */
[----:B------:R-:W0:Y:S01]  /*2220*/  LDS.128 R88, [R22+0xe00] ;  /* 0x000e000016587984 */ /* 0x000e220000000c00 */
[-C--:B------:R-:W-:Y:S01]  /*2230*/  FFMA R40, R103, R44.reuse, R40 ;  /* 0x0000002c67287223 */ /* 0x080fe20000000028 */
[-C--:B------:R-:W-:Y:S01]  /*2240*/  FFMA R64, R16, R44.reuse, R64 ;  /* 0x0000002c10407223 */ /* 0x080fe20000000040 */
[-C--:B------:R-:W-:Y:S01]  /*2250*/  FFMA R72, R17, R44.reuse, R72 ;  /* 0x0000002c11487223 */ /* 0x080fe20000000048 */
[----:B------:R-:W1:Y:S01]  /*2260*/  LDS.128 R8, [R8+0xe10] ;  /* 0x000e100008087984 */ /* 0x000e620000000c00 */
        /* <DEDUP_REMOVED lines=15> */
[C---:B--2---:R-:W-:Y:S01]  /*2360*/  FFMA R44, R100.reuse, R26, R23 ;  /* 0x0000001a642c7223 */ /* 0x044fe20000000017 */
[CC--:B------:R-:W-:Y:S01]  /*2370*/  FFMA R46, R100.reuse, R24.reuse, R113 ;  /* 0x00000018642e7223 */ /* 0x0c0fe20000000071 */
        /* <DEDUP_REMOVED lines=16> */
[----:B------:R-:W-:Y:S01]  /*2480*/  FFMA R100, R19, R26, R96 ;  /* 0x0000001a13647223 */ /* 0x000fe20000000060 */
[-C--:B------:R-:W-:Y:S01]  /*2490*/  FFMA R71, R16, R27.reuse, R71 ;  /* 0x0000001b10477223 */ /* 0x080fe20000000047 */
[----:B------:R2:W3:Y:S01]  /*24a0*/  LDS.128 R96, [R22+0xe10] ;  /* 0x000e100016607984 */ /* 0x0004e20000000c00 */
[-C--:B------:R-:W-:Y:S01]  /*24b0*/  FFMA R79, R17, R27.reuse, R79 ;  /* 0x0000001b114f7223 */ /* 0x080fe2000000004f */
[-C--:B------:R-:W-:Y:S01]  /*24c0*/  FFMA R87, R18, R27.reuse, R87 ;  /* 0x0000001b12577223 */ /* 0x080fe20000000057 */
[----:B------:R-:W-:Y:S01]  /*24d0*/  FFMA R7, R19, R27, R7 ;  /* 0x0000001b13077223 */ /* 0x000fe20000000007 */
[C---:B------:R-:W-:Y:S01]  /*24e0*/  FFMA R68, R16.reuse, R24, R68 ;  /* 0x0000001810447223 */ /* 0x040fe20000000044 */
[CC--:B------:R-:W-:Y:S01]  /*24f0*/  FFMA R69, R16.reuse, R25.reuse, R69 ;  /* 0x0000001910457223 */ /* 0x0c0fe20000000045 */
[----:B------:R-:W-:Y:S01]  /*2500*/  FFMA R70, R16, R26, R70 ;  /* 0x0000001a10467223 */ /* 0x000fe20000000046 */
[C---:B------:R-:W-:Y:S01]  /*2510*/  FFMA R76, R17.reuse, R24, R76 ;  /* 0x00000018114c7223 */ /* 0x040fe2000000004c */
[CC--:B------:R-:W-:Y:S01]  /*2520*/  FFMA R77, R17.reuse, R25.reuse, R77 ;  /* 0x00000019114d7223 */ /* 0x0c0fe2000000004d */
[----:B------:R-:W-:Y:S01]  /*2530*/  FFMA R78, R17, R26, R78 ;  /* 0x0000001a114e7223 */ /* 0x000fe2000000004e */
[C---:B------:R-:W-:Y:S01]  /*2540*/  FFMA R84, R18.reuse, R24, R84 ;  /* 0x0000001812547223 */ /* 0x040fe20000000054 */
[C---:B------:R-:W-:Y:S01]  /*2550*/  FFMA R85, R18.reuse, R25, R85 ;  /* 0x0000001912557223 */ /* 0x040fe20000000055 */
[----:B------:R-:W-:Y:S01]  /*2560*/  FFMA R86, R18, R26, R86 ;  /* 0x0000001a12567223 */ /* 0x000fe20000000056 */
[-C--:B0-----:R-:W-:Y:S01]  /*2570*/  FFMA R19, R60, R91.reuse, R49 ;  /* 0x0000005b3c137223 */ /* 0x081fe20000000031 */
[-C--:B------:R-:W-:Y:S01]  /*2580*/  FFMA R27, R61, R91.reuse, R48 ;  /* 0x0000005b3d1b7223 */ /* 0x080fe20000000030 */
[-C--:B------:R-:W-:Y:S01]  /*2590*/  FFMA R35, R62, R91.reuse, R35 ;  /* 0x0000005b3e237223 */ /* 0x080fe20000000023 */
[-C--:B------:R-:W-:Y:S01]  /*25a0*/  FFMA R43, R63, R91.reuse, R43 ;  /* 0x0000005b3f2b7223 */ /* 0x080fe2000000002b */
[-C--:B-1----:R-:W-:Y:S01]  /*25b0*/  FFMA R67, R8, R91.reuse, R67 ;  /* 0x0000005b08437223 */ /* 0x082fe20000000043 */
        /* <DEDUP_REMOVED lines=27> */
[----:B------:R-:W-:-:S02]  /*2770*/  LEA R51, R5, R20, 0xc ;  /* 0x0000001405337211 */ /* 0x000fc400078e60ff */
[----:B------:R-:W-:Y:S01]  /*2780*/  LEA R47, R5, R21, 0xc ;  /* 0x00000015052f7211 */ /* 0x000fe200078e60ff */
[----:B--23--:R-:W-:Y:S06]  /*2790*/  @P1 BRA `(.L_x_0) ;  /* 0x0000000000541947 */ /* 0x00cfec0003800000 */
[----:B------:R-:W-:Y:S02]  /*27a0*/  LEA R48, R2, R0, 0x4 ;  /* 0x0000000002307211 */ /* 0x000fe400078e20ff */
[----:B------:R-:W-:Y:S02]  /*27b0*/  SHF.L.U32 R22, R0, 0xb, RZ ;  /* 0x0000000b00167819 */ /* 0x000fe400000006ff */
[C---:B------:R-:W-:Y:S02]  /*27c0*/  LOP3.LUT R50, R48.reuse, 0xffff, RZ, 0xc0, !PT ;  /* 0x0000ffff30327812 */ /* 0x040fe400078ec0ff */
[----:B------:R-:W-:Y:S02]  /*27d0*/  SHF.L.U32 R48, R48, 0x4, RZ ;  /* 0x0000000430307819 */ /* 0x000fe400000006ff */
[----:B------:R-:W-:Y:S02]  /*27e0*/  LEA R20, R5, R20, 0xc ;  /* 0x0000001405147211 */ /* 0x000fe400078e60ff */
[----:B------:R-:W-:-:S02]  /*27f0*/  LOP3.LUT R49, R22, 0x800, RZ, 0xc0, !PT ;  /* 0x0000080016317812 */ /* 0x000fc400078ec0ff */
[----:B------:R-:W-:Y:S02]  /*2800*/  SHF.R.U32.HI R50, RZ, 0x1, R50 ;  /* 0x00000001ff327819 */ /* 0x000fe40000011632 */
[C---:B------:R-:W-:Y:S02]  /*2810*/  LOP3.LUT R22, R48.reuse, 0x7fe00, RZ, 0xc0, !PT ;  /* 0x0007fe0030167812 */ /* 0x040fe400078ec0ff */
[----:B------:R-:W-:Y:S02]  /*2820*/  LOP3.LUT R48, R48, 0x1f0, RZ, 0xc0, !PT ;  /* 0x000001f030307812 */ /* 0x000fe400078ec0ff */
[----:B------:R-:W-:Y:S02]  /*2830*/  IADD3 R20, PT, PT, R49, R20, RZ ;  /* 0x0000001431147210 */ /* 0x000fe40007ffe0ff */
[----:B------:R-:W-:Y:S02]  /*2840*/  LOP3.LUT R49, R50, 0xffff, RZ, 0xc0, !PT ;  /* 0x0000ffff32317812 */ /* 0x000fe400078ec0ff */
[----:B------:R-:W-:-:S02]  /*2850*/  IADD3 R22, PT, PT, R48, R21, R22 ;  /* 0x0000001530167210 */ /* 0x000fc40007ffe016 */
[----:B------:R-:W-:Y:S02]  /*2860*/  LEA R20, R49, R20, 0x2 ;  /* 0x0000001431147211 */ /* 0x000fe400078e10ff */
[C---:B------:R-:W-:Y:S02]  /*2870*/  LEA R22, R5.reuse, R22, 0xc ;  /* 0x0000001605167211 */ /* 0x040fe400078e60ff */
[----:B------:R-:W-:Y:S01]  /*2880*/  LOP3.LUT R5, R5, 0x1, RZ, 0x3c, !PT ;  /* 0x0000000105057812 */ /* 0x000fe200078e3cff */
[----:B-----5:R0:W-:Y:S04]  /*2890*/  STS [R20], R92 ;  /* 0x0000005c14007388 */ /* 0x0201e80000000800 */
[----:B------:R0:W-:Y:S04]  /*28a0*/  STS [R20+0x200], R93 ;  /* 0x0002005d14007388 */ /* 0x0001e80000000800 */
[----:B------:R0:W-:Y:S04]  /*28b0*/  STS [R20+0x400], R94 ;  /* 0x0004005e14007388 */ /* 0x0001e80000000800 */
[----:B------:R0:W-:Y:S04]  /*28c0*/  STS [R20+0x600], R95 ;  /* 0x0006005f14007388 */ /* 0x0001e80000000800 */
[----:B------:R0:W-:Y:S01]  /*28d0*/  STS.128 [R22], R12 ;  /* 0x0000000c16007388 */ /* 0x0001e20000000c00 */
[----:B------:R-:W-:Y:S06]  /*28e0*/  BAR.SYNC.DEFER_BLOCKING 0x0 ;  /* 0x0000000000007b1d */ /* 0x000fec0000010000 */
.L_x_0:
[----:B------:R-:W-:Y:S01]  /*28f0*/  LEA R108, R2, R51, 0x5 ;  /* 0x00000033026c7211 */ /* 0x000fe200078e28ff */
[----:B0-----:R-:W-:Y:S01]  /*2900*/  FFMA R20, R60, R96, R46 ;  /* 0x000000603c147223 */ /* 0x001fe2000000002e */
[----:B------:R-:W-:Y:S01]  /*2910*/  LEA R109, R0, R47, 0x5 ;  /* 0x0000002f006d7211 */ /* 0x000fe200078e28ff */
[C---:B------:R-:W-:Y:S01]  /*2920*/  FFMA R21, R60.reuse, R97, R45 ;  /* 0x000000613c157223 */ /* 0x040fe2000000002d */
[----:B------:R-:W-:Y:S01]  /*2930*/  FFMA R22, R60, R98, R44 ;  /* 0x000000623c167223 */ /* 0x000fe2000000002c */
[----:B------:R3:W0:Y:S01]  /*2940*/  LDS.128 R56, [R108] ;  /* 0x000000006c387984 */ /* 0x0006220000000c00 */
[----:B------:R-:W1:Y:S01]  /*2950*/  LDC R107, c[0x0][0x39c] ;  /* 0x0000e700ff6b7b82 */ /* 0x000e620000000800 */
[----:B------:R-:W-:Y:S01]  /*2960*/  IADD3 R4, P1, PT, R4, 0x20, RZ ;  /* 0x0000002004047810 */ /* 0x000fe20007f3e0ff */
[----:B------:R-:W-:Y:S01]  /*2970*/  FFMA R23, R60, R99, R23 ;  /* 0x000000633c177223 */ /* 0x000fe20000000017 */
[----:B------:R3:W2:Y:S01]  /*2980*/  LDS.128 R52, [R108+0x10] ;  /* 0x000010006c347984 */ /* 0x0006a20000000c00 */
[C---:B------:R-:W-:Y:S01]  /*2990*/  FFMA R28, R61.reuse, R96, R28 ;  /* 0x000000603d1c7223 */ /* 0x040fe2000000001c */
[C---:B------:R-:W-:Y:S01]  /*29a0*/  FFMA R29, R61.reuse, R97, R29 ;  /* 0x000000613d1d7223 */ /* 0x040fe2000000001d */
[C---:B------:R-:W-:Y:S01]  /*29b0*/  FFMA R30, R61.reuse, R98, R30 ;  /* 0x000000623d1e7223 */ /* 0x040fe2000000001e */
[----:B------:R3:W4:Y:S01]  /*29c0*/  LDS.128 R48, [R109] ;  /* 0x000000006d307984 */ /* 0x0007220000000c00 */
[----:B------:R-:W-:Y:S01]  /*29d0*/  FFMA R31, R61, R99, R31 ;  /* 0x000000633d1f7223 */ /* 0x000fe2000000001f */
[C---:B------:R-:W-:Y:S01]  /*29e0*/  FFMA R36, R62.reuse, R96, R36 ;  /* 0x000000603e247223 */ /* 0x040fe20000000024 */
[C---:B------:R-:W-:Y:S01]  /*29f0*/  FFMA R37, R62.reuse, R97, R37 ;  /* 0x000000613e257223 */ /* 0x040fe20000000025 */
[----:B------:R3:W0:Y:S01]  /*2a00*/  LDS.128 R44, [R109+0x10] ;  /* 0x000010006d2c7984 */ /* 0x0006220000000c00 */
        /* <DEDUP_REMOVED lines=22> */
[----:B------:R-:W-:-:S02]  /*2b70*/  IADD3.X R3, PT, PT, RZ, R3, RZ, P1, !PT ;  /* 0x00000003ff037210 */ /* 0x000fc40000ffe4ff */
[----:B-1----:R-:W-:Y:S01]  /*2b80*/  LEA R6, R107, R6, 0x3 ;  /* 0x000000066b067211 */ /* 0x002fe200078e18ff */
[----:B--234-:R-:W-:Y:S06]  /*2b90*/  @!P0 BRA `(.L_x_1) ;  /* 0xffffffd800988947 */ /* 0x01cfec000383ffff */
[----:B------:R-:W1:Y:S01]  /*2ba0*/  S2R R3, SR_CTAID.Y ;  /* 0x0000000000037919 */ /* 0x000e620000002600 */
[----:B------:R-:W2:Y:S01]  /*2bb0*/  LDC.64 R4, c[0x0][0x390] ;  /* 0x0000e400ff047b82 */ /* 0x000ea20000000a00 */
[----:B------:R-:W3:Y:S01]  /*2bc0*/  S2R R7, SR_CTAID.X ;  /* 0x0000000000077919 */ /* 0x000ee20000002500 */
[----:B-1----:R-:W-:Y:S02]  /*2bd0*/  LEA R2, R3, R2, 0x4 ;  /* 0x0000000203027211 */ /* 0x002fe400078e20ff */
[----:B---3--:R-:W-:Y:S02]  /*2be0*/  LEA R3, R7, R0, 0x4 ;  /* 0x0000000007037211 */ /* 0x008fe400078e20ff */
[----:B------:R-:W-:Y:S02]  /*2bf0*/  SHF.L.U32 R0, R2, 0x3, RZ ;  /* 0x0000000302007819 */ /* 0x000fe400000006ff */
[----:B------:R-:W-:-:S05]  /*2c00*/  SHF.L.U32 R2, R3, 0x3, RZ ;  /* 0x0000000303027819 */ /* 0x000fca00000006ff */
[----:B------:R-:W-:-:S04]  /*2c10*/  IMAD R3, R0, R107, R2 ;  /* 0x0000006b00037224 */ /* 0x000fc800078e0202 */
[----:B--2---:R-:W-:-:S05]  /*2c20*/  IMAD.WIDE R2, R3, 0x4, R4 ;  /* 0x0000000403027825 */ /* 0x004fca00078e0204 */
[----:B------:R1:W-:Y:S01]  /*2c30*/  STG.E.128 desc[UR8][R2.64], R16 ;  /* 0x0000001002007986 */ /* 0x0003e2000c101d08 */
[----:B------:R-:W-:-:S03]  /*2c40*/  IMAD.WIDE R4, R107, 0x4, R2 ;  /* 0x000000046b047825 */ /* 0x000fc600078e0202 */
[----:B------:R-:W-:Y:S01]  /*2c50*/  STG.E.128 desc[UR8][R2.64+0x10], R20 ;  /* 0x0000101402007986 */ /* 0x000fe2000c101d08 */
[----:B------:R-:W-:-:S03]  /*2c60*/  IMAD.WIDE R6, R107, 0x4, R4 ;  /* 0x000000046b067825 */ /* 0x000fc600078e0204 */
[----:B------:R-:W-:Y:S04]  /*2c70*/  STG.E.128 desc[UR8][R4.64], R24 ;  /* 0x0000001804007986 */ /* 0x000fe8000c101d08 */
[----:B------:R-:W-:Y:S01]  /*2c80*/  STG.E.128 desc[UR8][R4.64+0x10], R28 ;  /* 0x0000101c04007986 */ /* 0x000fe2000c101d08 */
[----:B------:R-:W-:-:S03]  /*2c90*/  IMAD.WIDE R8, R107, 0x4, R6 ;  /* 0x000000046b087825 */ /* 0x000fc600078e0206 */
[----:B------:R-:W-:Y:S01]  /*2ca0*/  STG.E.128 desc[UR8][R6.64], R32 ;  /* 0x0000002006007986 */ /* 0x000fe2000c101d08 */
[----:B------:R-:W-:-:S03]  /*2cb0*/  IMAD.WIDE R10, R107, 0x4, R8 ;  /* 0x000000046b0a7825 */ /* 0x000fc600078e0208 */
[----:B------:R-:W-:Y:S04]  /*2cc0*/  STG.E.128 desc[UR8][R6.64+0x10], R36 ;  /* 0x0000102406007986 */ /* 0x000fe8000c101d08 */
[----:B------:R-:W-:Y:S01]  /*2cd0*/  STG.E.128 desc[UR8][R8.64], R40 ;  /* 0x0000002808007986 */ /* 0x000fe2000c101d08 */
[----:B-----5:R-:W-:-:S03]  /*2ce0*/  IMAD.WIDE R12, R107, 0x4, R10 ;  /* 0x000000046b0c7825 */ /* 0x020fc600078e020a */
[----:B------:R-:W-:Y:S01]  /*2cf0*/  STG.E.128 desc[UR8][R8.64+0x10], R60 ;  /* 0x0000103c08007986 */ /* 0x000fe2000c101d08 */
[----:B------:R-:W-:-:S03]  /*2d00*/  IMAD.WIDE R14, R107, 0x4, R12 ;  /* 0x000000046b0e7825 */ /* 0x000fc600078e020c */
[----:B------:R-:W-:Y:S04]  /*2d10*/  STG.E.128 desc[UR8][R10.64], R64 ;  /* 0x000000400a007986 */ /* 0x000fe8000c101d08 */
[----:B------:R-:W-:Y:S01]  /*2d20*/  STG.E.128 desc[UR8][R10.64+0x10], R68 ;  /* 0x000010440a007986 */ /* 0x000fe2000c101d08 */
[----:B-1----:R-:W-:-:S03]  /*2d30*/  IMAD.WIDE R16, R107, 0x4, R14 ;  /* 0x000000046b107825 */ /* 0x002fc600078e020e */
[----:B------:R-:W-:Y:S04]  /*2d40*/  STG.E.128 desc[UR8][R12.64], R72 ;  /* 0x000000480c007986 */ /* 0x000fe8000c101d08 */
[----:B------:R-:W-:Y:S04]  /*2d50*/  STG.E.128 desc[UR8][R12.64+0x10], R76 ;  /* 0x0000104c0c007986 */ /* 0x000fe8000c101d08 */
[----:B------:R-:W-:Y:S04]  /*2d60*/  STG.E.128 desc[UR8][R14.64], R80 ;  /* 0x000000500e007986 */ /* 0x000fe8000c101d08 */
[----:B------:R-:W-:Y:S04]  /*2d70*/  STG.E.128 desc[UR8][R14.64+0x10], R84 ;  /* 0x000010540e007986 */ /* 0x000fe8000c101d08 */
[----:B------:R-:W-:Y:S04]  /*2d80*/  STG.E.128 desc[UR8][R16.64], R88 ;  /* 0x0000005810007986 */ /* 0x000fe8000c101d08 */
[----:B------:R-:W-:Y:S01]  /*2d90*/  STG.E.128 desc[UR8][R16.64+0x10], R96 ;  /* 0x0000106010007986 */ /* 0x000fe2000c101d08 */
[----:B------:R-:W-:Y:S05]  /*2da0*/  EXIT ;  /* 0x000000000000794d */ /* 0x000fea0003800000 */
.L_x_2:
[----:B------:R-:W-:-:S00]  /*2db0*/  BRA `(.L_x_2) ;  /* 0xfffffffc00fc7947 */ /* 0x000fc0000383ffff */
[----:B------:R-:W-:-:S00]  /*2dc0*/  NOP ;  /* 0x0000000000007918 */ /* 0x000fc00000000000 */
        /* <DEDUP_REMOVED lines=11> */
.L_x_3:


//--------------------- .nv.shared._Z5SgemmILi128ELi8ELi128ELi8ELi8ELb1EEvPfS0_S0_iii --------------------------
	.section	.nv.shared._Z5SgemmILi128ELi8ELi128ELi8ELi8ELb1EEvPfS0_S0_iii,"aw",@nobits
	.sectionflags	@""
	.align	4
.nv.shared._Z5SgemmILi128ELi8ELi128ELi8ELi8ELb1EEvPfS0_S0_iii:
	.zero		17408


//--------------------- .nv.shared.reserved.0     --------------------------
	.section	.nv.shared.reserved.0,"aw",@nobits
	.weak		__nv_reservedSMEM_offset_0_alias
	.size		__nv_reservedSMEM_offset_0_alias, 0, 64
	.other		__nv_reservedSMEM_offset_0_alias,@"STO_CUDA_RESERVED_SHARED STV_DEFAULT"
__nv_reservedSMEM_offset_0_alias:
	.zero		0
	.zero		64


//--------------------- .nv.constant0._Z5SgemmILi128ELi8ELi128ELi8ELi8ELb1EEvPfS0_S0_iii --------------------------
	.section	.nv.constant0._Z5SgemmILi128ELi8ELi128ELi8ELi8ELb1EEvPfS0_S0_iii,"a",@progbits
	.sectionflags	@""
	.align	4
.nv.constant0._Z5SgemmILi128ELi8ELi128ELi8ELi8ELb1EEvPfS0_S0_iii:
	.zero		932


//--------------------- SYMBOLS --------------------------

	.type		.nv.reservedSmem.offset0,@object
	.size		.nv.reservedSmem.offset0,0x4
	.type		.nv.reservedSmem.cap,@object
	.size		.nv.reservedSmem.cap,0x4
